//
// Generated by NVIDIA NVVM Compiler
//
// Compiler Build ID: CL-36424714
// Cuda compilation tools, release 13.0, V13.0.88
// Based on NVVM 20.0.0
//

.version 9.0
.target sm_100
.address_size 64

	// .globl	_Z11feedforwardPfS_S_S_S_iii

.visible .entry _Z11feedforwardPfS_S_S_S_iii(
	.param .u64 .ptr .align 1 _Z11feedforwardPfS_S_S_S_iii_param_0,
	.param .u64 .ptr .align 1 _Z11feedforwardPfS_S_S_S_iii_param_1,
	.param .u64 .ptr .align 1 _Z11feedforwardPfS_S_S_S_iii_param_2,
	.param .u64 .ptr .align 1 _Z11feedforwardPfS_S_S_S_iii_param_3,
	.param .u64 .ptr .align 1 _Z11feedforwardPfS_S_S_S_iii_param_4,
	.param .u32 _Z11feedforwardPfS_S_S_S_iii_param_5,
	.param .u32 _Z11feedforwardPfS_S_S_S_iii_param_6,
	.param .u32 _Z11feedforwardPfS_S_S_S_iii_param_7
)
{
	.reg .pred 	%p<21>;
	.reg .b32 	%r<74>;
	.reg .b32 	%f<249>;
	.reg .b64 	%rd<59>;

	ld.param.u64 	%rd20, [_Z11feedforwardPfS_S_S_S_iii_param_0];
	ld.param.u64 	%rd21, [_Z11feedforwardPfS_S_S_S_iii_param_1];
	ld.param.u64 	%rd22, [_Z11feedforwardPfS_S_S_S_iii_param_2];
	ld.param.u64 	%rd23, [_Z11feedforwardPfS_S_S_S_iii_param_3];
	ld.param.u64 	%rd19, [_Z11feedforwardPfS_S_S_S_iii_param_4];
	ld.param.u32 	%r44, [_Z11feedforwardPfS_S_S_S_iii_param_5];
	ld.param.u32 	%r45, [_Z11feedforwardPfS_S_S_S_iii_param_6];
	ld.param.u32 	%r46, [_Z11feedforwardPfS_S_S_S_iii_param_7];
	cvta.to.global.u64 	%rd1, %rd21;
	cvta.to.global.u64 	%rd2, %rd20;
	cvta.to.global.u64 	%rd3, %rd22;
	cvta.to.global.u64 	%rd4, %rd23;
	mov.u32 	%r47, %ctaid.x;
	mov.u32 	%r48, %ntid.x;
	mov.u32 	%r49, %tid.x;
	mad.lo.s32 	%r1, %r47, %r48, %r49;
	setp.ge.s32 	%p1, %r1, %r45;
	@%p1 bra 	$L__BB0_15;
	setp.lt.s32 	%p2, %r44, 1;
	mov.f32 	%f239, 0f00000000;
	@%p2 bra 	$L__BB0_14;
	mul.lo.s32 	%r2, %r44, %r1;
	and.b32  	%r3, %r44, 15;
	setp.lt.u32 	%p3, %r44, 16;
	mov.f32 	%f239, 0f00000000;
	mov.b32 	%r63, 0;
	@%p3 bra 	$L__BB0_5;
	and.b32  	%r63, %r44, 2147483632;
	neg.s32 	%r61, %r63;
	add.s64 	%rd55, %rd2, 32;
	add.s64 	%rd6, %rd1, 32;
	mov.f32 	%f239, 0f00000000;
	mov.u32 	%r60, %r2;
$L__BB0_4:
	.pragma "nounroll";
	mul.wide.s32 	%rd24, %r60, 4;
	add.s64 	%rd25, %rd6, %rd24;
	ld.global.f32 	%f31, [%rd55+-32];
	ld.global.f32 	%f32, [%rd25+-32];
	fma.rn.f32 	%f33, %f31, %f32, %f239;
	ld.global.f32 	%f34, [%rd55+-28];
	ld.global.f32 	%f35, [%rd25+-28];
	fma.rn.f32 	%f36, %f34, %f35, %f33;
	ld.global.f32 	%f37, [%rd55+-24];
	ld.global.f32 	%f38, [%rd25+-24];
	fma.rn.f32 	%f39, %f37, %f38, %f36;
	ld.global.f32 	%f40, [%rd55+-20];
	ld.global.f32 	%f41, [%rd25+-20];
	fma.rn.f32 	%f42, %f40, %f41, %f39;
	ld.global.f32 	%f43, [%rd55+-16];
	ld.global.f32 	%f44, [%rd25+-16];
	fma.rn.f32 	%f45, %f43, %f44, %f42;
	ld.global.f32 	%f46, [%rd55+-12];
	ld.global.f32 	%f47, [%rd25+-12];
	fma.rn.f32 	%f48, %f46, %f47, %f45;
	ld.global.f32 	%f49, [%rd55+-8];
	ld.global.f32 	%f50, [%rd25+-8];
	fma.rn.f32 	%f51, %f49, %f50, %f48;
	ld.global.f32 	%f52, [%rd55+-4];
	ld.global.f32 	%f53, [%rd25+-4];
	fma.rn.f32 	%f54, %f52, %f53, %f51;
	ld.global.f32 	%f55, [%rd55];
	ld.global.f32 	%f56, [%rd25];
	fma.rn.f32 	%f57, %f55, %f56, %f54;
	ld.global.f32 	%f58, [%rd55+4];
	ld.global.f32 	%f59, [%rd25+4];
	fma.rn.f32 	%f60, %f58, %f59, %f57;
	ld.global.f32 	%f61, [%rd55+8];
	ld.global.f32 	%f62, [%rd25+8];
	fma.rn.f32 	%f63, %f61, %f62, %f60;
	ld.global.f32 	%f64, [%rd55+12];
	ld.global.f32 	%f65, [%rd25+12];
	fma.rn.f32 	%f66, %f64, %f65, %f63;
	ld.global.f32 	%f67, [%rd55+16];
	ld.global.f32 	%f68, [%rd25+16];
	fma.rn.f32 	%f69, %f67, %f68, %f66;
	ld.global.f32 	%f70, [%rd55+20];
	ld.global.f32 	%f71, [%rd25+20];
	fma.rn.f32 	%f72, %f70, %f71, %f69;
	ld.global.f32 	%f73, [%rd55+24];
	ld.global.f32 	%f74, [%rd25+24];
	fma.rn.f32 	%f75, %f73, %f74, %f72;
	ld.global.f32 	%f76, [%rd55+28];
	ld.global.f32 	%f77, [%rd25+28];
	fma.rn.f32 	%f239, %f76, %f77, %f75;
	add.s32 	%r61, %r61, 16;
	add.s64 	%rd55, %rd55, 64;
	add.s32 	%r60, %r60, 16;
	setp.ne.s32 	%p4, %r61, 0;
	@%p4 bra 	$L__BB0_4;
$L__BB0_5:
	setp.eq.s32 	%p5, %r3, 0;
	@%p5 bra 	$L__BB0_14;
	and.b32  	%r11, %r44, 7;
	setp.lt.u32 	%p6, %r3, 8;
	@%p6 bra 	$L__BB0_8;
	mul.wide.u32 	%rd26, %r63, 4;
	add.s64 	%rd27, %rd2, %rd26;
	ld.global.f32 	%f79, [%rd27];
	add.s32 	%r51, %r63, %r2;
	mul.wide.s32 	%rd28, %r51, 4;
	add.s64 	%rd29, %rd1, %rd28;
	ld.global.f32 	%f80, [%rd29];
	fma.rn.f32 	%f81, %f79, %f80, %f239;
	ld.global.f32 	%f82, [%rd27+4];
	ld.global.f32 	%f83, [%rd29+4];
	fma.rn.f32 	%f84, %f82, %f83, %f81;
	ld.global.f32 	%f85, [%rd27+8];
	ld.global.f32 	%f86, [%rd29+8];
	fma.rn.f32 	%f87, %f85, %f86, %f84;
	ld.global.f32 	%f88, [%rd27+12];
	ld.global.f32 	%f89, [%rd29+12];
	fma.rn.f32 	%f90, %f88, %f89, %f87;
	ld.global.f32 	%f91, [%rd27+16];
	ld.global.f32 	%f92, [%rd29+16];
	fma.rn.f32 	%f93, %f91, %f92, %f90;
	ld.global.f32 	%f94, [%rd27+20];
	ld.global.f32 	%f95, [%rd29+20];
	fma.rn.f32 	%f96, %f94, %f95, %f93;
	ld.global.f32 	%f97, [%rd27+24];
	ld.global.f32 	%f98, [%rd29+24];
	fma.rn.f32 	%f99, %f97, %f98, %f96;
	ld.global.f32 	%f100, [%rd27+28];
	ld.global.f32 	%f101, [%rd29+28];
	fma.rn.f32 	%f239, %f100, %f101, %f99;
	add.s32 	%r63, %r63, 8;
$L__BB0_8:
	setp.eq.s32 	%p7, %r11, 0;
	@%p7 bra 	$L__BB0_14;
	and.b32  	%r14, %r44, 3;
	setp.lt.u32 	%p8, %r11, 4;
	@%p8 bra 	$L__BB0_11;
	mul.wide.u32 	%rd30, %r63, 4;
	add.s64 	%rd31, %rd2, %rd30;
	ld.global.f32 	%f103, [%rd31];
	add.s32 	%r52, %r63, %r2;
	mul.wide.s32 	%rd32, %r52, 4;
	add.s64 	%rd33, %rd1, %rd32;
	ld.global.f32 	%f104, [%rd33];
	fma.rn.f32 	%f105, %f103, %f104, %f239;
	ld.global.f32 	%f106, [%rd31+4];
	ld.global.f32 	%f107, [%rd33+4];
	fma.rn.f32 	%f108, %f106, %f107, %f105;
	ld.global.f32 	%f109, [%rd31+8];
	ld.global.f32 	%f110, [%rd33+8];
	fma.rn.f32 	%f111, %f109, %f110, %f108;
	ld.global.f32 	%f112, [%rd31+12];
	ld.global.f32 	%f113, [%rd33+12];
	fma.rn.f32 	%f239, %f112, %f113, %f111;
	add.s32 	%r63, %r63, 4;
$L__BB0_11:
	setp.eq.s32 	%p9, %r14, 0;
	@%p9 bra 	$L__BB0_14;
	add.s32 	%r66, %r63, %r2;
	mul.wide.u32 	%rd34, %r63, 4;
	add.s64 	%rd56, %rd2, %rd34;
	neg.s32 	%r65, %r14;
$L__BB0_13:
	.pragma "nounroll";
	mul.wide.s32 	%rd35, %r66, 4;
	add.s64 	%rd36, %rd1, %rd35;
	ld.global.f32 	%f114, [%rd56];
	ld.global.f32 	%f115, [%rd36];
	fma.rn.f32 	%f239, %f114, %f115, %f239;
	add.s32 	%r66, %r66, 1;
	add.s64 	%rd56, %rd56, 4;
	add.s32 	%r65, %r65, 1;
	setp.ne.s32 	%p10, %r65, 0;
	@%p10 bra 	$L__BB0_13;
$L__BB0_14:
	fma.rn.f32 	%f116, %f239, 0fBBBB989D, 0f3F000000;
	cvt.sat.f32.f32 	%f117, %f116;
	mov.f32 	%f118, 0f4B400001;
	mov.f32 	%f119, 0f437C0000;
	fma.rm.f32 	%f120, %f117, %f119, %f118;
	add.f32 	%f121, %f120, 0fCB40007F;
	neg.f32 	%f122, %f121;
	fma.rn.f32 	%f123, %f239, 0fBFB8AA3B, %f122;
	fma.rn.f32 	%f124, %f239, 0fB2A57060, %f123;
	mov.b32 	%r53, %f120;
	shl.b32 	%r54, %r53, 23;
	mov.b32 	%f125, %r54;
	ex2.approx.ftz.f32 	%f126, %f124;
	fma.rn.f32 	%f127, %f126, %f125, 0f3F800000;
	rcp.rn.f32 	%f128, %f127;
	mul.wide.s32 	%rd37, %r1, 4;
	add.s64 	%rd38, %rd4, %rd37;
	st.global.f32 	[%rd38], %f128;
$L__BB0_15:
	setp.ge.s32 	%p11, %r1, %r46;
	@%p11 bra 	$L__BB0_30;
	setp.lt.s32 	%p12, %r45, 1;
	mov.f32 	%f248, 0f00000000;
	@%p12 bra 	$L__BB0_29;
	mul.lo.s32 	%r23, %r45, %r1;
	and.b32  	%r24, %r45, 15;
	setp.lt.u32 	%p13, %r45, 16;
	mov.f32 	%f248, 0f00000000;
	mov.b32 	%r70, 0;
	@%p13 bra 	$L__BB0_20;
	and.b32  	%r70, %r45, 2147483632;
	neg.s32 	%r68, %r70;
	add.s64 	%rd57, %rd4, 32;
	add.s64 	%rd13, %rd3, 32;
	mov.f32 	%f248, 0f00000000;
	mov.u32 	%r67, %r23;
$L__BB0_19:
	.pragma "nounroll";
	mul.wide.s32 	%rd39, %r67, 4;
	add.s64 	%rd40, %rd13, %rd39;
	ld.global.f32 	%f133, [%rd57+-32];
	ld.global.f32 	%f134, [%rd40+-32];
	fma.rn.f32 	%f135, %f133, %f134, %f248;
	ld.global.f32 	%f136, [%rd57+-28];
	ld.global.f32 	%f137, [%rd40+-28];
	fma.rn.f32 	%f138, %f136, %f137, %f135;
	ld.global.f32 	%f139, [%rd57+-24];
	ld.global.f32 	%f140, [%rd40+-24];
	fma.rn.f32 	%f141, %f139, %f140, %f138;
	ld.global.f32 	%f142, [%rd57+-20];
	ld.global.f32 	%f143, [%rd40+-20];
	fma.rn.f32 	%f144, %f142, %f143, %f141;
	ld.global.f32 	%f145, [%rd57+-16];
	ld.global.f32 	%f146, [%rd40+-16];
	fma.rn.f32 	%f147, %f145, %f146, %f144;
	ld.global.f32 	%f148, [%rd57+-12];
	ld.global.f32 	%f149, [%rd40+-12];
	fma.rn.f32 	%f150, %f148, %f149, %f147;
	ld.global.f32 	%f151, [%rd57+-8];
	ld.global.f32 	%f152, [%rd40+-8];
	fma.rn.f32 	%f153, %f151, %f152, %f150;
	ld.global.f32 	%f154, [%rd57+-4];
	ld.global.f32 	%f155, [%rd40+-4];
	fma.rn.f32 	%f156, %f154, %f155, %f153;
	ld.global.f32 	%f157, [%rd57];
	ld.global.f32 	%f158, [%rd40];
	fma.rn.f32 	%f159, %f157, %f158, %f156;
	ld.global.f32 	%f160, [%rd57+4];
	ld.global.f32 	%f161, [%rd40+4];
	fma.rn.f32 	%f162, %f160, %f161, %f159;
	ld.global.f32 	%f163, [%rd57+8];
	ld.global.f32 	%f164, [%rd40+8];
	fma.rn.f32 	%f165, %f163, %f164, %f162;
	ld.global.f32 	%f166, [%rd57+12];
	ld.global.f32 	%f167, [%rd40+12];
	fma.rn.f32 	%f168, %f166, %f167, %f165;
	ld.global.f32 	%f169, [%rd57+16];
	ld.global.f32 	%f170, [%rd40+16];
	fma.rn.f32 	%f171, %f169, %f170, %f168;
	ld.global.f32 	%f172, [%rd57+20];
	ld.global.f32 	%f173, [%rd40+20];
	fma.rn.f32 	%f174, %f172, %f173, %f171;
	ld.global.f32 	%f175, [%rd57+24];
	ld.global.f32 	%f176, [%rd40+24];
	fma.rn.f32 	%f177, %f175, %f176, %f174;
	ld.global.f32 	%f178, [%rd57+28];
	ld.global.f32 	%f179, [%rd40+28];
	fma.rn.f32 	%f248, %f178, %f179, %f177;
	add.s32 	%r68, %r68, 16;
	add.s64 	%rd57, %rd57, 64;
	add.s32 	%r67, %r67, 16;
	setp.ne.s32 	%p14, %r68, 0;
	@%p14 bra 	$L__BB0_19;
$L__BB0_20:
	setp.eq.s32 	%p15, %r24, 0;
	@%p15 bra 	$L__BB0_29;
	and.b32  	%r32, %r45, 7;
	setp.lt.u32 	%p16, %r24, 8;
	@%p16 bra 	$L__BB0_23;
	mul.wide.u32 	%rd41, %r70, 4;
	add.s64 	%rd42, %rd4, %rd41;
	ld.global.f32 	%f181, [%rd42];
	add.s32 	%r56, %r70, %r23;
	mul.wide.s32 	%rd43, %r56, 4;
	add.s64 	%rd44, %rd3, %rd43;
	ld.global.f32 	%f182, [%rd44];
	fma.rn.f32 	%f183, %f181, %f182, %f248;
	ld.global.f32 	%f184, [%rd42+4];
	ld.global.f32 	%f185, [%rd44+4];
	fma.rn.f32 	%f186, %f184, %f185, %f183;
	ld.global.f32 	%f187, [%rd42+8];
	ld.global.f32 	%f188, [%rd44+8];
	fma.rn.f32 	%f189, %f187, %f188, %f186;
	ld.global.f32 	%f190, [%rd42+12];
	ld.global.f32 	%f191, [%rd44+12];
	fma.rn.f32 	%f192, %f190, %f191, %f189;
	ld.global.f32 	%f193, [%rd42+16];
	ld.global.f32 	%f194, [%rd44+16];
	fma.rn.f32 	%f195, %f193, %f194, %f192;
	ld.global.f32 	%f196, [%rd42+20];
	ld.global.f32 	%f197, [%rd44+20];
	fma.rn.f32 	%f198, %f196, %f197, %f195;
	ld.global.f32 	%f199, [%rd42+24];
	ld.global.f32 	%f200, [%rd44+24];
	fma.rn.f32 	%f201, %f199, %f200, %f198;
	ld.global.f32 	%f202, [%rd42+28];
	ld.global.f32 	%f203, [%rd44+28];
	fma.rn.f32 	%f248, %f202, %f203, %f201;
	add.s32 	%r70, %r70, 8;
$L__BB0_23:
	setp.eq.s32 	%p17, %r32, 0;
	@%p17 bra 	$L__BB0_29;
	and.b32  	%r35, %r45, 3;
	setp.lt.u32 	%p18, %r32, 4;
	@%p18 bra 	$L__BB0_26;
	mul.wide.u32 	%rd45, %r70, 4;
	add.s64 	%rd46, %rd4, %rd45;
	ld.global.f32 	%f205, [%rd46];
	add.s32 	%r57, %r70, %r23;
	mul.wide.s32 	%rd47, %r57, 4;
	add.s64 	%rd48, %rd3, %rd47;
	ld.global.f32 	%f206, [%rd48];
	fma.rn.f32 	%f207, %f205, %f206, %f248;
	ld.global.f32 	%f208, [%rd46+4];
	ld.global.f32 	%f209, [%rd48+4];
	fma.rn.f32 	%f210, %f208, %f209, %f207;
	ld.global.f32 	%f211, [%rd46+8];
	ld.global.f32 	%f212, [%rd48+8];
	fma.rn.f32 	%f213, %f211, %f212, %f210;
	ld.global.f32 	%f214, [%rd46+12];
	ld.global.f32 	%f215, [%rd48+12];
	fma.rn.f32 	%f248, %f214, %f215, %f213;
	add.s32 	%r70, %r70, 4;
$L__BB0_26:
	setp.eq.s32 	%p19, %r35, 0;
	@%p19 bra 	$L__BB0_29;
	add.s32 	%r73, %r70, %r23;
	mul.wide.u32 	%rd49, %r70, 4;
	add.s64 	%rd58, %rd4, %rd49;
	neg.s32 	%r72, %r35;
$L__BB0_28:
	.pragma "nounroll";
	mul.wide.s32 	%rd50, %r73, 4;
	add.s64 	%rd51, %rd3, %rd50;
	ld.global.f32 	%f216, [%rd58];
	ld.global.f32 	%f217, [%rd51];
	fma.rn.f32 	%f248, %f216, %f217, %f248;
	add.s32 	%r73, %r73, 1;
	add.s64 	%rd58, %rd58, 4;
	add.s32 	%r72, %r72, 1;
	setp.ne.s32 	%p20, %r72, 0;
	@%p20 bra 	$L__BB0_28;
$L__BB0_29:
	fma.rn.f32 	%f218, %f248, 0fBBBB989D, 0f3F000000;
	cvt.sat.f32.f32 	%f219, %f218;
	mov.f32 	%f220, 0f4B400001;
	mov.f32 	%f221, 0f437C0000;
	fma.rm.f32 	%f222, %f219, %f221, %f220;
	add.f32 	%f223, %f222, 0fCB40007F;
	neg.f32 	%f224, %f223;
	fma.rn.f32 	%f225, %f248, 0fBFB8AA3B, %f224;
	fma.rn.f32 	%f226, %f248, 0fB2A57060, %f225;
	mov.b32 	%r58, %f222;
	shl.b32 	%r59, %r58, 23;
	mov.b32 	%f227, %r59;
	ex2.approx.ftz.f32 	%f228, %f226;
	fma.rn.f32 	%f229, %f228, %f227, 0f3F800000;
	rcp.rn.f32 	%f230, %f229;
	cvta.to.global.u64 	%rd52, %rd19;
	mul.wide.s32 	%rd53, %r1, 4;
	add.s64 	%rd54, %rd52, %rd53;
	st.global.f32 	[%rd54], %f230;
$L__BB0_30:
	ret;

}
	// .globl	_Z13backpropagatePfS_S_S_S_S_S_S_iii
.visible .entry _Z13backpropagatePfS_S_S_S_S_S_S_iii(
	.param .u64 .ptr .align 1 _Z13backpropagatePfS_S_S_S_S_S_S_iii_param_0,
	.param .u64 .ptr .align 1 _Z13backpropagatePfS_S_S_S_S_S_S_iii_param_1,
	.param .u64 .ptr .align 1 _Z13backpropagatePfS_S_S_S_S_S_S_iii_param_2,
	.param .u64 .ptr .align 1 _Z13backpropagatePfS_S_S_S_S_S_S_iii_param_3,
	.param .u64 .ptr .align 1 _Z13backpropagatePfS_S_S_S_S_S_S_iii_param_4,
	.param .u64 .ptr .align 1 _Z13backpropagatePfS_S_S_S_S_S_S_iii_param_5,
	.param .u64 .ptr .align 1 _Z13backpropagatePfS_S_S_S_S_S_S_iii_param_6,
	.param .u64 .ptr .align 1 _Z13backpropagatePfS_S_S_S_S_S_S_iii_param_7,
	.param .u32 _Z13backpropagatePfS_S_S_S_S_S_S_iii_param_8,
	.param .u32 _Z13backpropagatePfS_S_S_S_S_S_S_iii_param_9,
	.param .u32 _Z13backpropagatePfS_S_S_S_S_S_S_iii_param_10
)
{
	.reg .pred 	%p<19>;
	.reg .b32 	%r<71>;
	.reg .b32 	%f<234>;
	.reg .b64 	%rd<86>;

	ld.param.u64 	%rd20, [_Z13backpropagatePfS_S_S_S_S_S_S_iii_param_0];
	ld.param.u64 	%rd21, [_Z13backpropagatePfS_S_S_S_S_S_S_iii_param_1];
	ld.param.u64 	%rd18, [_Z13backpropagatePfS_S_S_S_S_S_S_iii_param_2];
	ld.param.u64 	%rd22, [_Z13backpropagatePfS_S_S_S_S_S_S_iii_param_4];
	ld.param.u64 	%rd23, [_Z13backpropagatePfS_S_S_S_S_S_S_iii_param_5];
	ld.param.u64 	%rd24, [_Z13backpropagatePfS_S_S_S_S_S_S_iii_param_6];
	ld.param.u64 	%rd19, [_Z13backpropagatePfS_S_S_S_S_S_S_iii_param_7];
	ld.param.u32 	%r38, [_Z13backpropagatePfS_S_S_S_S_S_S_iii_param_8];
	ld.param.u32 	%r39, [_Z13backpropagatePfS_S_S_S_S_S_S_iii_param_9];
	ld.param.u32 	%r40, [_Z13backpropagatePfS_S_S_S_S_S_S_iii_param_10];
	cvta.to.global.u64 	%rd1, %rd24;
	cvta.to.global.u64 	%rd2, %rd23;
	cvta.to.global.u64 	%rd3, %rd20;
	cvta.to.global.u64 	%rd4, %rd21;
	cvta.to.global.u64 	%rd5, %rd22;
	mov.u32 	%r41, %ctaid.x;
	mov.u32 	%r42, %ntid.x;
	mov.u32 	%r43, %tid.x;
	mad.lo.s32 	%r1, %r41, %r42, %r43;
	setp.ge.s32 	%p1, %r1, %r40;
	@%p1 bra 	$L__BB1_25;
	cvta.to.global.u64 	%rd25, %rd19;
	cvta.to.global.u64 	%rd26, %rd18;
	mul.wide.s32 	%rd27, %r1, 4;
	add.s64 	%rd28, %rd25, %rd27;
	ld.global.f32 	%f2, [%rd28];
	add.s64 	%rd29, %rd26, %rd27;
	ld.global.f32 	%f3, [%rd29];
	sub.f32 	%f4, %f2, %f3;
	mov.f32 	%f5, 0f3F800000;
	sub.f32 	%f6, %f5, %f3;
	mul.f32 	%f7, %f3, %f6;
	mul.f32 	%f1, %f4, %f7;
	setp.lt.s32 	%p2, %r39, 1;
	@%p2 bra 	$L__BB1_25;
	mul.lo.s32 	%r2, %r39, %r1;
	setp.lt.u32 	%p3, %r39, 16;
	mov.b32 	%r58, 0;
	@%p3 bra 	$L__BB1_5;
	and.b32  	%r58, %r39, 2147483632;
	neg.s32 	%r64, %r58;
	add.s64 	%rd83, %rd4, 32;
	mov.u32 	%r63, %r2;
$L__BB1_4:
	.pragma "nounroll";
	mul.wide.s32 	%rd30, %r63, 4;
	add.s64 	%rd31, %rd1, %rd30;
	ld.global.f32 	%f8, [%rd83+-32];
	mul.f32 	%f9, %f1, %f8;
	atom.global.add.f32 	%f10, [%rd31], %f9;
	ld.global.f32 	%f11, [%rd83+-28];
	mul.f32 	%f12, %f1, %f11;
	atom.global.add.f32 	%f13, [%rd31+4], %f12;
	ld.global.f32 	%f14, [%rd83+-24];
	mul.f32 	%f15, %f1, %f14;
	atom.global.add.f32 	%f16, [%rd31+8], %f15;
	ld.global.f32 	%f17, [%rd83+-20];
	mul.f32 	%f18, %f1, %f17;
	atom.global.add.f32 	%f19, [%rd31+12], %f18;
	ld.global.f32 	%f20, [%rd83+-16];
	mul.f32 	%f21, %f1, %f20;
	atom.global.add.f32 	%f22, [%rd31+16], %f21;
	ld.global.f32 	%f23, [%rd83+-12];
	mul.f32 	%f24, %f1, %f23;
	atom.global.add.f32 	%f25, [%rd31+20], %f24;
	ld.global.f32 	%f26, [%rd83+-8];
	mul.f32 	%f27, %f1, %f26;
	atom.global.add.f32 	%f28, [%rd31+24], %f27;
	ld.global.f32 	%f29, [%rd83+-4];
	mul.f32 	%f30, %f1, %f29;
	atom.global.add.f32 	%f31, [%rd31+28], %f30;
	ld.global.f32 	%f32, [%rd83];
	mul.f32 	%f33, %f1, %f32;
	atom.global.add.f32 	%f34, [%rd31+32], %f33;
	ld.global.f32 	%f35, [%rd83+4];
	mul.f32 	%f36, %f1, %f35;
	atom.global.add.f32 	%f37, [%rd31+36], %f36;
	ld.global.f32 	%f38, [%rd83+8];
	mul.f32 	%f39, %f1, %f38;
	atom.global.add.f32 	%f40, [%rd31+40], %f39;
	ld.global.f32 	%f41, [%rd83+12];
	mul.f32 	%f42, %f1, %f41;
	atom.global.add.f32 	%f43, [%rd31+44], %f42;
	ld.global.f32 	%f44, [%rd83+16];
	mul.f32 	%f45, %f1, %f44;
	atom.global.add.f32 	%f46, [%rd31+48], %f45;
	ld.global.f32 	%f47, [%rd83+20];
	mul.f32 	%f48, %f1, %f47;
	atom.global.add.f32 	%f49, [%rd31+52], %f48;
	ld.global.f32 	%f50, [%rd83+24];
	mul.f32 	%f51, %f1, %f50;
	atom.global.add.f32 	%f52, [%rd31+56], %f51;
	ld.global.f32 	%f53, [%rd83+28];
	mul.f32 	%f54, %f1, %f53;
	atom.global.add.f32 	%f55, [%rd31+60], %f54;
	add.s32 	%r64, %r64, 16;
	add.s32 	%r63, %r63, 16;
	add.s64 	%rd83, %rd83, 64;
	setp.eq.s32 	%p4, %r64, 0;
	@%p4 bra 	$L__BB1_5;
	bra.uni 	$L__BB1_4;
$L__BB1_5:
	and.b32  	%r5, %r39, 15;
	setp.eq.s32 	%p5, %r5, 0;
	@%p5 bra 	$L__BB1_14;
	and.b32  	%r6, %r39, 7;
	setp.lt.u32 	%p6, %r5, 8;
	@%p6 bra 	$L__BB1_8;
	add.s32 	%r46, %r58, %r2;
	mul.wide.s32 	%rd32, %r46, 4;
	add.s64 	%rd33, %rd1, %rd32;
	mul.wide.u32 	%rd34, %r58, 4;
	add.s64 	%rd35, %rd4, %rd34;
	ld.global.f32 	%f56, [%rd35];
	mul.f32 	%f57, %f1, %f56;
	atom.global.add.f32 	%f58, [%rd33], %f57;
	ld.global.f32 	%f59, [%rd35+4];
	mul.f32 	%f60, %f1, %f59;
	atom.global.add.f32 	%f61, [%rd33+4], %f60;
	ld.global.f32 	%f62, [%rd35+8];
	mul.f32 	%f63, %f1, %f62;
	atom.global.add.f32 	%f64, [%rd33+8], %f63;
	ld.global.f32 	%f65, [%rd35+12];
	mul.f32 	%f66, %f1, %f65;
	atom.global.add.f32 	%f67, [%rd33+12], %f66;
	ld.global.f32 	%f68, [%rd35+16];
	mul.f32 	%f69, %f1, %f68;
	atom.global.add.f32 	%f70, [%rd33+16], %f69;
	ld.global.f32 	%f71, [%rd35+20];
	mul.f32 	%f72, %f1, %f71;
	atom.global.add.f32 	%f73, [%rd33+20], %f72;
	ld.global.f32 	%f74, [%rd35+24];
	mul.f32 	%f75, %f1, %f74;
	atom.global.add.f32 	%f76, [%rd33+24], %f75;
	ld.global.f32 	%f77, [%rd35+28];
	mul.f32 	%f78, %f1, %f77;
	atom.global.add.f32 	%f79, [%rd33+28], %f78;
	add.s32 	%r58, %r58, 8;
$L__BB1_8:
	setp.eq.s32 	%p7, %r6, 0;
	@%p7 bra 	$L__BB1_14;
	and.b32  	%r9, %r39, 3;
	setp.lt.u32 	%p8, %r6, 4;
	@%p8 bra 	$L__BB1_11;
	add.s32 	%r47, %r58, %r2;
	mul.wide.s32 	%rd36, %r47, 4;
	add.s64 	%rd37, %rd1, %rd36;
	mul.wide.u32 	%rd38, %r58, 4;
	add.s64 	%rd39, %rd4, %rd38;
	ld.global.f32 	%f80, [%rd39];
	mul.f32 	%f81, %f1, %f80;
	atom.global.add.f32 	%f82, [%rd37], %f81;
	ld.global.f32 	%f83, [%rd39+4];
	mul.f32 	%f84, %f1, %f83;
	atom.global.add.f32 	%f85, [%rd37+4], %f84;
	ld.global.f32 	%f86, [%rd39+8];
	mul.f32 	%f87, %f1, %f86;
	atom.global.add.f32 	%f88, [%rd37+8], %f87;
	ld.global.f32 	%f89, [%rd39+12];
	mul.f32 	%f90, %f1, %f89;
	atom.global.add.f32 	%f91, [%rd37+12], %f90;
	add.s32 	%r58, %r58, 4;
$L__BB1_11:
	setp.eq.s32 	%p9, %r9, 0;
	@%p9 bra 	$L__BB1_14;
	mul.wide.u32 	%rd40, %r58, 4;
	add.s64 	%rd82, %rd4, %rd40;
	add.s32 	%r62, %r58, %r2;
	neg.s32 	%r61, %r9;
$L__BB1_13:
	.pragma "nounroll";
	mul.wide.s32 	%rd41, %r62, 4;
	add.s64 	%rd42, %rd1, %rd41;
	ld.global.f32 	%f92, [%rd82];
	mul.f32 	%f93, %f1, %f92;
	atom.global.add.f32 	%f94, [%rd42], %f93;
	add.s64 	%rd82, %rd82, 4;
	add.s32 	%r62, %r62, 1;
	add.s32 	%r61, %r61, 1;
	setp.ne.s32 	%p10, %r61, 0;
	@%p10 bra 	$L__BB1_13;
$L__BB1_14:
	and.b32  	%r18, %r39, 7;
	setp.lt.u32 	%p11, %r39, 8;
	mov.b32 	%r68, 0;
	@%p11 bra 	$L__BB1_17;
	and.b32  	%r68, %r39, 2147483640;
	neg.s32 	%r67, %r68;
	add.s64 	%rd85, %rd4, 16;
	add.s64 	%rd84, %rd3, 16;
	mul.wide.s32 	%rd47, %r38, 4;
	shl.b32 	%r50, %r38, 3;
	mov.u32 	%r65, %r2;
	mov.u32 	%r66, %r1;
$L__BB1_16:
	.pragma "nounroll";
	mul.wide.s32 	%rd43, %r65, 4;
	add.s64 	%rd44, %rd5, %rd43;
	mul.wide.s32 	%rd45, %r66, 4;
	add.s64 	%rd46, %rd2, %rd45;
	ld.global.f32 	%f95, [%rd44];
	mul.f32 	%f96, %f1, %f95;
	ld.global.f32 	%f97, [%rd85+-16];
	mov.f32 	%f98, 0f3F800000;
	sub.f32 	%f99, %f98, %f97;
	mul.f32 	%f100, %f97, %f99;
	mul.f32 	%f101, %f96, %f100;
	ld.global.f32 	%f102, [%rd84+-16];
	mul.f32 	%f103, %f102, %f101;
	atom.global.add.f32 	%f104, [%rd46], %f103;
	add.s64 	%rd48, %rd46, %rd47;
	ld.global.f32 	%f105, [%rd44+4];
	mul.f32 	%f106, %f1, %f105;
	ld.global.f32 	%f107, [%rd85+-12];
	sub.f32 	%f108, %f98, %f107;
	mul.f32 	%f109, %f107, %f108;
	mul.f32 	%f110, %f106, %f109;
	ld.global.f32 	%f111, [%rd84+-12];
	mul.f32 	%f112, %f111, %f110;
	atom.global.add.f32 	%f113, [%rd48], %f112;
	add.s64 	%rd49, %rd48, %rd47;
	ld.global.f32 	%f114, [%rd44+8];
	mul.f32 	%f115, %f1, %f114;
	ld.global.f32 	%f116, [%rd85+-8];
	sub.f32 	%f117, %f98, %f116;
	mul.f32 	%f118, %f116, %f117;
	mul.f32 	%f119, %f115, %f118;
	ld.global.f32 	%f120, [%rd84+-8];
	mul.f32 	%f121, %f120, %f119;
	atom.global.add.f32 	%f122, [%rd49], %f121;
	add.s64 	%rd50, %rd49, %rd47;
	ld.global.f32 	%f123, [%rd44+12];
	mul.f32 	%f124, %f1, %f123;
	ld.global.f32 	%f125, [%rd85+-4];
	sub.f32 	%f126, %f98, %f125;
	mul.f32 	%f127, %f125, %f126;
	mul.f32 	%f128, %f124, %f127;
	ld.global.f32 	%f129, [%rd84+-4];
	mul.f32 	%f130, %f129, %f128;
	atom.global.add.f32 	%f131, [%rd50], %f130;
	add.s64 	%rd51, %rd50, %rd47;
	ld.global.f32 	%f132, [%rd44+16];
	mul.f32 	%f133, %f1, %f132;
	ld.global.f32 	%f134, [%rd85];
	sub.f32 	%f135, %f98, %f134;
	mul.f32 	%f136, %f134, %f135;
	mul.f32 	%f137, %f133, %f136;
	ld.global.f32 	%f138, [%rd84];
	mul.f32 	%f139, %f138, %f137;
	atom.global.add.f32 	%f140, [%rd51], %f139;
	add.s64 	%rd52, %rd51, %rd47;
	ld.global.f32 	%f141, [%rd44+20];
	mul.f32 	%f142, %f1, %f141;
	ld.global.f32 	%f143, [%rd85+4];
	sub.f32 	%f144, %f98, %f143;
	mul.f32 	%f145, %f143, %f144;
	mul.f32 	%f146, %f142, %f145;
	ld.global.f32 	%f147, [%rd84+4];
	mul.f32 	%f148, %f147, %f146;
	atom.global.add.f32 	%f149, [%rd52], %f148;
	add.s64 	%rd53, %rd52, %rd47;
	ld.global.f32 	%f150, [%rd44+24];
	mul.f32 	%f151, %f1, %f150;
	ld.global.f32 	%f152, [%rd85+8];
	sub.f32 	%f153, %f98, %f152;
	mul.f32 	%f154, %f152, %f153;
	mul.f32 	%f155, %f151, %f154;
	ld.global.f32 	%f156, [%rd84+8];
	mul.f32 	%f157, %f156, %f155;
	atom.global.add.f32 	%f158, [%rd53], %f157;
	add.s64 	%rd54, %rd53, %rd47;
	ld.global.f32 	%f159, [%rd44+28];
	mul.f32 	%f160, %f1, %f159;
	ld.global.f32 	%f161, [%rd85+12];
	sub.f32 	%f162, %f98, %f161;
	mul.f32 	%f163, %f161, %f162;
	mul.f32 	%f164, %f160, %f163;
	ld.global.f32 	%f165, [%rd84+12];
	mul.f32 	%f166, %f165, %f164;
	atom.global.add.f32 	%f167, [%rd54], %f166;
	add.s32 	%r67, %r67, 8;
	add.s32 	%r66, %r66, %r50;
	add.s32 	%r65, %r65, 8;
	add.s64 	%rd85, %rd85, 32;
	add.s64 	%rd84, %rd84, 32;
	setp.ne.s32 	%p12, %r67, 0;
	@%p12 bra 	$L__BB1_16;
$L__BB1_17:
	setp.eq.s32 	%p13, %r18, 0;
	@%p13 bra 	$L__BB1_25;
	and.b32  	%r33, %r39, 3;
	setp.lt.u32 	%p14, %r18, 4;
	@%p14 bra 	$L__BB1_20;
	mad.lo.s32 	%r51, %r68, %r38, %r1;
	mul.wide.s32 	%rd55, %r51, 4;
	add.s64 	%rd56, %rd2, %rd55;
	add.s32 	%r52, %r68, %r2;
	mul.wide.s32 	%rd57, %r52, 4;
	add.s64 	%rd58, %rd5, %rd57;
	ld.global.f32 	%f168, [%rd58];
	mul.f32 	%f169, %f1, %f168;
	mul.wide.u32 	%rd59, %r68, 4;
	add.s64 	%rd60, %rd4, %rd59;
	ld.global.f32 	%f170, [%rd60];
	mov.f32 	%f171, 0f3F800000;
	sub.f32 	%f172, %f171, %f170;
	mul.f32 	%f173, %f170, %f172;
	mul.f32 	%f174, %f169, %f173;
	add.s64 	%rd61, %rd3, %rd59;
	ld.global.f32 	%f175, [%rd61];
	mul.f32 	%f176, %f175, %f174;
	atom.global.add.f32 	%f177, [%rd56], %f176;
	mul.wide.s32 	%rd62, %r38, 4;
	add.s64 	%rd63, %rd56, %rd62;
	ld.global.f32 	%f178, [%rd58+4];
	mul.f32 	%f179, %f1, %f178;
	ld.global.f32 	%f180, [%rd60+4];
	sub.f32 	%f181, %f171, %f180;
	mul.f32 	%f182, %f180, %f181;
	mul.f32 	%f183, %f179, %f182;
	ld.global.f32 	%f184, [%rd61+4];
	mul.f32 	%f185, %f184, %f183;
	atom.global.add.f32 	%f186, [%rd63], %f185;
	add.s64 	%rd64, %rd63, %rd62;
	ld.global.f32 	%f187, [%rd58+8];
	mul.f32 	%f188, %f1, %f187;
	ld.global.f32 	%f189, [%rd60+8];
	sub.f32 	%f190, %f171, %f189;
	mul.f32 	%f191, %f189, %f190;
	mul.f32 	%f192, %f188, %f191;
	ld.global.f32 	%f193, [%rd61+8];
	mul.f32 	%f194, %f193, %f192;
	atom.global.add.f32 	%f195, [%rd64], %f194;
	add.s64 	%rd65, %rd64, %rd62;
	ld.global.f32 	%f196, [%rd58+12];
	mul.f32 	%f197, %f1, %f196;
	ld.global.f32 	%f198, [%rd60+12];
	sub.f32 	%f199, %f171, %f198;
	mul.f32 	%f200, %f198, %f199;
	mul.f32 	%f201, %f197, %f200;
	ld.global.f32 	%f202, [%rd61+12];
	mul.f32 	%f203, %f202, %f201;
	atom.global.add.f32 	%f204, [%rd65], %f203;
	add.s32 	%r68, %r68, 4;
$L__BB1_20:
	setp.eq.s32 	%p15, %r33, 0;
	@%p15 bra 	$L__BB1_25;
	setp.eq.s32 	%p16, %r33, 1;
	@%p16 bra 	$L__BB1_23;
	mad.lo.s32 	%r53, %r68, %r38, %r1;
	mul.wide.s32 	%rd66, %r53, 4;
	add.s64 	%rd67, %rd2, %rd66;
	add.s32 	%r54, %r68, %r2;
	mul.wide.s32 	%rd68, %r54, 4;
	add.s64 	%rd69, %rd5, %rd68;
	ld.global.f32 	%f205, [%rd69];
	mul.f32 	%f206, %f1, %f205;
	mul.wide.u32 	%rd70, %r68, 4;
	add.s64 	%rd71, %rd4, %rd70;
	ld.global.f32 	%f207, [%rd71];
	mov.f32 	%f208, 0f3F800000;
	sub.f32 	%f209, %f208, %f207;
	mul.f32 	%f210, %f207, %f209;
	mul.f32 	%f211, %f206, %f210;
	add.s64 	%rd72, %rd3, %rd70;
	ld.global.f32 	%f212, [%rd72];
	mul.f32 	%f213, %f212, %f211;
	atom.global.add.f32 	%f214, [%rd67], %f213;
	mul.wide.s32 	%rd73, %r38, 4;
	add.s64 	%rd74, %rd67, %rd73;
	ld.global.f32 	%f215, [%rd69+4];
	mul.f32 	%f216, %f1, %f215;
	ld.global.f32 	%f217, [%rd71+4];
	sub.f32 	%f218, %f208, %f217;
	mul.f32 	%f219, %f217, %f218;
	mul.f32 	%f220, %f216, %f219;
	ld.global.f32 	%f221, [%rd72+4];
	mul.f32 	%f222, %f221, %f220;
	atom.global.add.f32 	%f223, [%rd74], %f222;
	add.s32 	%r68, %r68, 2;
$L__BB1_23:
	and.b32  	%r55, %r39, 1;
	setp.eq.b32 	%p17, %r55, 1;
	not.pred 	%p18, %p17;
	@%p18 bra 	$L__BB1_25;
	mad.lo.s32 	%r56, %r68, %r38, %r1;
	mul.wide.s32 	%rd75, %r56, 4;
	add.s64 	%rd76, %rd2, %rd75;
	add.s32 	%r57, %r68, %r2;
	mul.wide.s32 	%rd77, %r57, 4;
	add.s64 	%rd78, %rd5, %rd77;
	ld.global.f32 	%f224, [%rd78];
	mul.f32 	%f225, %f1, %f224;
	mul.wide.u32 	%rd79, %r68, 4;
	add.s64 	%rd80, %rd4, %rd79;
	ld.global.f32 	%f226, [%rd80];
	mov.f32 	%f227, 0f3F800000;
	sub.f32 	%f228, %f227, %f226;
	mul.f32 	%f229, %f226, %f228;
	mul.f32 	%f230, %f225, %f229;
	add.s64 	%rd81, %rd3, %rd79;
	ld.global.f32 	%f231, [%rd81];
	mul.f32 	%f232, %f231, %f230;
	atom.global.add.f32 	%f233, [%rd76], %f232;
$L__BB1_25:
	ret;

}


// ===== COMPILED SASS (sm_100) =====

	.target	sm_100

	.elftype	@"ET_EXEC"


//--------------------- .note.nv.tkinfo           --------------------------
	.section	.note.nv.tkinfo,"",@"SHT_NOTE"
	.sectionflags	@"SHF_NOTE_NV_TKINFO"
	.tkinfo
        /*0018*/ 	.word	0x00000002
        /*0030*/ 	.string	""
        /*0030*/ 	.string	"ptxas"
        /*0030*/ 	.string	"Cuda compilation tools, release 13.0, V13.0.88"
        /*0030*/ 	.string	"Build cuda_13.0.r13.0/compiler.36424714_0"
        /*0030*/ 	.string	"-arch sm_100 -m 64 "



//--------------------- .note.nv.cuinfo           --------------------------
	.section	.note.nv.cuinfo,"",@"SHT_NOTE"
	.sectionflags	@"SHF_NOTE_NV_CUINFO"
        /*0018*/ 	.short	0x0002
        /*001a*/ 	.short	0x0064
        /*001c*/ 	.short	0x0082
	.zero		2


//--------------------- .nv.info                  --------------------------
	.section	.nv.info,"",@"SHT_CUDA_INFO"
	.align	4


	//----- nvinfo : EIATTR_REGCOUNT
	.align		4
        /*0000*/ 	.byte	0x04, 0x2f
        /*0002*/ 	.short	(.L_1 - .L_0)
	.align		4
.L_0:
        /*0004*/ 	.word	index@(_Z11feedforwardPfS_S_S_S_iii)
        /*0008*/ 	.word	0x0000001f


	//----- nvinfo : EIATTR_FRAME_SIZE
	.align		4
.L_1:
        /*000c*/ 	.byte	0x04, 0x11
        /*000e*/ 	.short	(.L_3 - .L_2)
	.align		4
.L_2:
        /*0010*/ 	.word	index@($__internal_0_$__cuda_sm20_rcp_rn_f32_slowpath)
        /*0014*/ 	.word	0x00000000


	//----- nvinfo : EIATTR_FRAME_SIZE
	.align		4
.L_3:
        /*0018*/ 	.byte	0x04, 0x11
        /*001a*/ 	.short	(.L_5 - .L_4)
	.align		4
.L_4:
        /*001c*/ 	.word	index@(_Z11feedforwardPfS_S_S_S_iii)
        /*0020*/ 	.word	0x00000000


	//----- nvinfo : EIATTR_REGCOUNT
	.align		4
.L_5:
        /*0024*/ 	.byte	0x04, 0x2f
        /*0026*/ 	.short	(.L_7 - .L_6)
	.align		4
.L_6:
        /*0028*/ 	.word	index@(_Z13backpropagatePfS_S_S_S_S_S_S_iii)
        /*002c*/ 	.word	0x0000001b


	//----- nvinfo : EIATTR_FRAME_SIZE
	.align		4
.L_7:
        /*0030*/ 	.byte	0x04, 0x11
        /*0032*/ 	.short	(.L_9 - .L_8)
	.align		4
.L_8:
        /*0034*/ 	.word	index@(_Z13backpropagatePfS_S_S_S_S_S_S_iii)
        /*0038*/ 	.word	0x00000000


	//----- nvinfo : EIATTR_MIN_STACK_SIZE
	.align		4
.L_9:
        /*003c*/ 	.byte	0x04, 0x12
        /*003e*/ 	.short	(.L_11 - .L_10)
	.align		4
.L_10:
        /*0040*/ 	.word	index@(_Z13backpropagatePfS_S_S_S_S_S_S_iii)
        /*0044*/ 	.word	0x00000000


	//----- nvinfo : EIATTR_MIN_STACK_SIZE
	.align		4
.L_11:
        /*0048*/ 	.byte	0x04, 0x12
        /*004a*/ 	.short	(.L_13 - .L_12)
	.align		4
.L_12:
        /*004c*/ 	.word	index@(_Z11feedforwardPfS_S_S_S_iii)
        /*0050*/ 	.word	0x00000000
.L_13:


//--------------------- .nv.compat                --------------------------
	.section	.nv.compat,"",@"SHT_CUDA_COMPAT_INFO"
	.align	4
        /*0000*/ 	.byte	0x02, 0x09, 0x00, 0x00, 0x02, 0x02, 0x01, 0x00, 0x02, 0x05, 0x05, 0x00, 0x03, 0x07, 0x01, 0x01
        /*0010*/ 	.byte	0x02, 0x03, 0x00, 0x00, 0x02, 0x06, 0x01, 0x00, 0x04, 0x0b, 0x08, 0x00, 0x09, 0x00, 0x00, 0x00
        /*0020*/ 	.byte	0x00, 0x00, 0x00, 0x00


//--------------------- .nv.info._Z13backpropagatePfS_S_S_S_S_S_S_iii --------------------------
	.section	.nv.info._Z13backpropagatePfS_S_S_S_S_S_S_iii,"",@"SHT_CUDA_INFO"
	.sectionflags	@""
	.align	4


	//----- nvinfo : EIATTR_CUDA_API_VERSION
	.align		4
        /*0000*/ 	.byte	0x04, 0x37
        /*0002*/ 	.short	(.L_15 - .L_14)
.L_14:
        /*0004*/ 	.word	0x00000082


	//----- nvinfo : EIATTR_KPARAM_INFO
	.align		4
.L_15:
        /*0008*/ 	.byte	0x04, 0x17
        /*000a*/ 	.short	(.L_17 - .L_16)
.L_16:
        /*000c*/ 	.word	0x00000000
        /*0010*/ 	.short	0x000a
        /*0012*/ 	.short	0x0048
        /*0014*/ 	.byte	0x00, 0xf0, 0x11, 0x00


	//----- nvinfo : EIATTR_KPARAM_INFO
	.align		4
.L_17:
        /*0018*/ 	.byte	0x04, 0x17
        /*001a*/ 	.short	(.L_19 - .L_18)
.L_18:
        /*001c*/ 	.word	0x00000000
        /*0020*/ 	.short	0x0009
        /*0022*/ 	.short	0x0044
        /*0024*/ 	.byte	0x00, 0xf0, 0x11, 0x00


	//----- nvinfo : EIATTR_KPARAM_INFO
	.align		4
.L_19:
        /*0028*/ 	.byte	0x04, 0x17
        /*002a*/ 	.short	(.L_21 - .L_20)
.L_20:
        /*002c*/ 	.word	0x00000000
        /*0030*/ 	.short	0x0008
        /*0032*/ 	.short	0x0040
        /*0034*/ 	.byte	0x00, 0xf0, 0x11, 0x00


	//----- nvinfo : EIATTR_KPARAM_INFO
	.align		4
.L_21:
        /*0038*/ 	.byte	0x04, 0x17
        /*003a*/ 	.short	(.L_23 - .L_22)
.L_22:
        /*003c*/ 	.word	0x00000000
        /*0040*/ 	.short	0x0007
        /*0042*/ 	.short	0x0038
        /*0044*/ 	.byte	0x00, 0xf5, 0x21, 0x00


	//----- nvinfo : EIATTR_KPARAM_INFO
	.align		4
.L_23:
        /*0048*/ 	.byte	0x04, 0x17
        /*004a*/ 	.short	(.L_25 - .L_24)
.L_24:
        /*004c*/ 	.word	0x00000000
        /*0050*/ 	.short	0x0006
        /*0052*/ 	.short	0x0030
        /*0054*/ 	.byte	0x00, 0xf5, 0x21, 0x00


	//----- nvinfo : EIATTR_KPARAM_INFO
	.align		4
.L_25:
        /*0058*/ 	.byte	0x04, 0x17
        /*005a*/ 	.short	(.L_27 - .L_26)
.L_26:
        /*005c*/ 	.word	0x00000000
        /*0060*/ 	.short	0x0005
        /*0062*/ 	.short	0x0028
        /*0064*/ 	.byte	0x00, 0xf5, 0x21, 0x00


	//----- nvinfo : EIATTR_KPARAM_INFO
	.align		4
.L_27:
        /*0068*/ 	.byte	0x04, 0x17
        /*006a*/ 	.short	(.L_29 - .L_28)
.L_28:
        /*006c*/ 	.word	0x00000000
        /*0070*/ 	.short	0x0004
        /*0072*/ 	.short	0x0020
        /*0074*/ 	.byte	0x00, 0xf5, 0x21, 0x00


	//----- nvinfo : EIATTR_KPARAM_INFO
	.align		4
.L_29:
        /*0078*/ 	.byte	0x04, 0x17
        /*007a*/ 	.short	(.L_31 - .L_30)
.L_30:
        /*007c*/ 	.word	0x00000000
        /*0080*/ 	.short	0x0003
        /*0082*/ 	.short	0x0018
        /*0084*/ 	.byte	0x00, 0xf5, 0x21, 0x00


	//----- nvinfo : EIATTR_KPARAM_INFO
	.align		4
.L_31:
        /*0088*/ 	.byte	0x04, 0x17
        /*008a*/ 	.short	(.L_33 - .L_32)
.L_32:
        /*008c*/ 	.word	0x00000000
        /*0090*/ 	.short	0x0002
        /*0092*/ 	.short	0x0010
        /*0094*/ 	.byte	0x00, 0xf5, 0x21, 0x00


	//----- nvinfo : EIATTR_KPARAM_INFO
	.align		4
.L_33:
        /*0098*/ 	.byte	0x04, 0x17
        /*009a*/ 	.short	(.L_35 - .L_34)
.L_34:
        /*009c*/ 	.word	0x00000000
        /*00a0*/ 	.short	0x0001
        /*00a2*/ 	.short	0x0008
        /*00a4*/ 	.byte	0x00, 0xf5, 0x21, 0x00


	//----- nvinfo : EIATTR_KPARAM_INFO
	.align		4
.L_35:
        /*00a8*/ 	.byte	0x04, 0x17
        /*00aa*/ 	.short	(.L_37 - .L_36)
.L_36:
        /*00ac*/ 	.word	0x00000000
        /*00b0*/ 	.short	0x0000
        /*00b2*/ 	.short	0x0000
        /*00b4*/ 	.byte	0x00, 0xf5, 0x21, 0x00


	//----- nvinfo : EIATTR_SPARSE_MMA_MASK
	.align		4
.L_37:
        /*00b8*/ 	.byte	0x03, 0x50
        /*00ba*/ 	.short	0x0000


	//----- nvinfo : EIATTR_MAXREG_COUNT
	.align		4
        /*00bc*/ 	.byte	0x03, 0x1b
        /*00be*/ 	.short	0x00ff


	//----- nvinfo : EIATTR_MERCURY_ISA_VERSION
	.align		4
        /*00c0*/ 	.byte	0x03, 0x5f
        /*00c2*/ 	.short	0x0101


	//----- nvinfo : EIATTR_VRC_CTA_INIT_COUNT
	.align		4
        /*00c4*/ 	.byte	0x02, 0x4a
	.zero		1
	.zero		1


	//----- nvinfo : EIATTR_EXIT_INSTR_OFFSETS
	.align		4
        /*00c8*/ 	.byte	0x04, 0x1c
        /*00ca*/ 	.short	(.L_39 - .L_38)


	//   ....[0]....
.L_38:
        /*00cc*/ 	.word	0x00000070


	//   ....[1]....
        /*00d0*/ 	.word	0x00000110


	//   ....[2]....
        /*00d4*/ 	.word	0x000011d0


	//   ....[3]....
        /*00d8*/ 	.word	0x00001550


	//   ....[4]....
        /*00dc*/ 	.word	0x00001790


	//   ....[5]....
        /*00e0*/ 	.word	0x000018e0


	//----- nvinfo : EIATTR_CBANK_PARAM_SIZE
	.align		4
.L_39:
        /*00e4*/ 	.byte	0x03, 0x19
        /*00e6*/ 	.short	0x004c


	//----- nvinfo : EIATTR_PARAM_CBANK
	.align		4
        /*00e8*/ 	.byte	0x04, 0x0a
        /*00ea*/ 	.short	(.L_41 - .L_40)
	.align		4
.L_40:
        /*00ec*/ 	.word	index@(.nv.constant0._Z13backpropagatePfS_S_S_S_S_S_S_iii)
        /*00f0*/ 	.short	0x0380
        /*00f2*/ 	.short	0x004c


	//----- nvinfo : EIATTR_SW_WAR
	.align		4
.L_41:
        /*00f4*/ 	.byte	0x04, 0x36
        /*00f6*/ 	.short	(.L_43 - .L_42)
.L_42:
        /*00f8*/ 	.word	0x00000008
.L_43:


//--------------------- .nv.info._Z11feedforwardPfS_S_S_S_iii --------------------------
	.section	.nv.info._Z11feedforwardPfS_S_S_S_iii,"",@"SHT_CUDA_INFO"
	.sectionflags	@""
	.align	4


	//----- nvinfo : EIATTR_CUDA_API_VERSION
	.align		4
        /*0000*/ 	.byte	0x04, 0x37
        /*0002*/ 	.short	(.L_45 - .L_44)
.L_44:
        /*0004*/ 	.word	0x00000082


	//----- nvinfo : EIATTR_KPARAM_INFO
	.align		4
.L_45:
        /*0008*/ 	.byte	0x04, 0x17
        /*000a*/ 	.short	(.L_47 - .L_46)
.L_46:
        /*000c*/ 	.word	0x00000000
        /*0010*/ 	.short	0x0007
        /*0012*/ 	.short	0x0030
        /*0014*/ 	.byte	0x00, 0xf0, 0x11, 0x00


	//----- nvinfo : EIATTR_KPARAM_INFO
	.align		4
.L_47:
        /*0018*/ 	.byte	0x04, 0x17
        /*001a*/ 	.short	(.L_49 - .L_48)
.L_48:
        /*001c*/ 	.word	0x00000000
        /*0020*/ 	.short	0x0006
        /*0022*/ 	.short	0x002c
        /*0024*/ 	.byte	0x00, 0xf0, 0x11, 0x00


	//----- nvinfo : EIATTR_KPARAM_INFO
	.align		4
.L_49:
        /*0028*/ 	.byte	0x04, 0x17
        /*002a*/ 	.short	(.L_51 - .L_50)
.L_50:
        /*002c*/ 	.word	0x00000000
        /*0030*/ 	.short	0x0005
        /*0032*/ 	.short	0x0028
        /*0034*/ 	.byte	0x00, 0xf0, 0x11, 0x00


	//----- nvinfo : EIATTR_KPARAM_INFO
	.align		4
.L_51:
        /*0038*/ 	.byte	0x04, 0x17
        /*003a*/ 	.short	(.L_53 - .L_52)
.L_52:
        /*003c*/ 	.word	0x00000000
        /*0040*/ 	.short	0x0004
        /*0042*/ 	.short	0x0020
        /*0044*/ 	.byte	0x00, 0xf5, 0x21, 0x00


	//----- nvinfo : EIATTR_KPARAM_INFO
	.align		4
.L_53:
        /*0048*/ 	.byte	0x04, 0x17
        /*004a*/ 	.short	(.L_55 - .L_54)
.L_54:
        /*004c*/ 	.word	0x00000000
        /*0050*/ 	.short	0x0003
        /*0052*/ 	.short	0x0018
        /*0054*/ 	.byte	0x00, 0xf5, 0x21, 0x00


	//----- nvinfo : EIATTR_KPARAM_INFO
	.align		4
.L_55:
        /*0058*/ 	.byte	0x04, 0x17
        /*005a*/ 	.short	(.L_57 - .L_56)
.L_56:
        /*005c*/ 	.word	0x00000000
        /*0060*/ 	.short	0x0002
        /*0062*/ 	.short	0x0010
        /*0064*/ 	.byte	0x00, 0xf5, 0x21, 0x00


	//----- nvinfo : EIATTR_KPARAM_INFO
	.align		4
.L_57:
        /*0068*/ 	.byte	0x04, 0x17
        /*006a*/ 	.short	(.L_59 - .L_58)
.L_58:
        /*006c*/ 	.word	0x00000000
        /*0070*/ 	.short	0x0001
        /*0072*/ 	.short	0x0008
        /*0074*/ 	.byte	0x00, 0xf5, 0x21, 0x00


	//----- nvinfo : EIATTR_KPARAM_INFO
	.align		4
.L_59:
        /*0078*/ 	.byte	0x04, 0x17
        /*007a*/ 	.short	(.L_61 - .L_60)
.L_60:
        /*007c*/ 	.word	0x00000000
        /*0080*/ 	.short	0x0000
        /*0082*/ 	.short	0x0000
        /*0084*/ 	.byte	0x00, 0xf5, 0x21, 0x00


	//----- nvinfo : EIATTR_SPARSE_MMA_MASK
	.align		4
.L_61:
        /*0088*/ 	.byte	0x03, 0x50
        /*008a*/ 	.short	0x0000


	//----- nvinfo : EIATTR_MAXREG_COUNT
	.align		4
        /*008c*/ 	.byte	0x03, 0x1b
        /*008e*/ 	.short	0x00ff


	//----- nvinfo : EIATTR_MERCURY_ISA_VERSION
	.align		4
        /*0090*/ 	.byte	0x03, 0x5f
        /*0092*/ 	.short	0x0101


	//----- nvinfo : EIATTR_VRC_CTA_INIT_COUNT
	.align		4
        /*0094*/ 	.byte	0x02, 0x4a
	.zero		1
	.zero		1


	//----- nvinfo : EIATTR_EXIT_INSTR_OFFSETS
	.align		4
        /*0098*/ 	.byte	0x04, 0x1c
        /*009a*/ 	.short	(.L_63 - .L_62)


	//   ....[0]....
.L_62:
        /*009c*/ 	.word	0x00000c40


	//   ....[1]....
        /*00a0*/ 	.word	0x000017c0


	//----- nvinfo : EIATTR_CRS_STACK_SIZE
	.align		4
.L_63:
        /*00a4*/ 	.byte	0x04, 0x1e
        /*00a6*/ 	.short	(.L_65 - .L_64)
.L_64:
        /*00a8*/ 	.word	0x00000000


	//----- nvinfo : EIATTR_CBANK_PARAM_SIZE
	.align		4
.L_65:
        /*00ac*/ 	.byte	0x03, 0x19
        /*00ae*/ 	.short	0x0034


	//----- nvinfo : EIATTR_PARAM_CBANK
	.align		4
        /*00b0*/ 	.byte	0x04, 0x0a
        /*00b2*/ 	.short	(.L_67 - .L_66)
	.align		4
.L_66:
        /*00b4*/ 	.word	index@(.nv.constant0._Z11feedforwardPfS_S_S_S_iii)
        /*00b8*/ 	.short	0x0380
        /*00ba*/ 	.short	0x0034


	//----- nvinfo : EIATTR_SW_WAR
	.align		4
.L_67:
        /*00bc*/ 	.byte	0x04, 0x36
        /*00be*/ 	.short	(.L_69 - .L_68)
.L_68:
        /*00c0*/ 	.word	0x00000008
.L_69:


//--------------------- .nv.callgraph             --------------------------
	.section	.nv.callgraph,"",@"SHT_CUDA_CALLGRAPH"
	.align	4
	.sectionentsize	8
	.align		4
        /*0000*/ 	.word	0x00000000
	.align		4
        /*0004*/ 	.word	0xffffffff
	.align		4
        /*0008*/ 	.word	0x00000000
	.align		4
        /*000c*/ 	.word	0xfffffffe
	.align		4
        /*0010*/ 	.word	0x00000000
	.align		4
        /*0014*/ 	.word	0xfffffffd
	.align		4
        /*0018*/ 	.word	0x00000000
	.align		4
        /*001c*/ 	.word	0xfffffffc


//--------------------- .text._Z13backpropagatePfS_S_S_S_S_S_S_iii --------------------------
	.section	.text._Z13backpropagatePfS_S_S_S_S_S_S_iii,"ax",@progbits
	.align	128
        .global         _Z13backpropagatePfS_S_S_S_S_S_S_iii
        .type           _Z13backpropagatePfS_S_S_S_S_S_S_iii,@function
        .size           _Z13backpropagatePfS_S_S_S_S_S_S_iii,(.L_x_37 - _Z13backpropagatePfS_S_S_S_S_S_S_iii)
        .other          _Z13backpropagatePfS_S_S_S_S_S_S_iii,@"STO_CUDA_ENTRY STV_DEFAULT"
_Z13backpropagatePfS_S_S_S_S_S_S_iii:
.text._Z13backpropagatePfS_S_S_S_S_S_S_iii:
[----:B------:R-:W-:Y:S01]  /*0000*/  LDC R1, c[0x0][0x37c] ;  /* 0x0000df00ff017b82 */ /* 0x000fe20000000800 */
[----:B------:R-:W0:Y:S07]  /*0010*/  S2R R3, SR_TID.X ;  /* 0x0000000000037919 */ /* 0x000e2e0000002100 */
[----:B------:R-:W0:Y:S01]  /*0020*/  S2UR UR4, SR_CTAID.X ;  /* 0x00000000000479c3 */ /* 0x000e220000002500 */
[----:B------:R-:W1:Y:S07]  /*0030*/  LDCU UR5, c[0x0][0x3c8] ;  /* 0x00007900ff0577ac */ /* 0x000e6e0008000800 */
[----:B------:R-:W0:Y:S02]  /*0040*/  LDC R0, c[0x0][0x360] ;  /* 0x0000d800ff007b82 */ /* 0x000e240000000800 */
[----:B0-----:R-:W-:-:S05]  /*0050*/  IMAD R0, R0, UR4, R3 ;  /* 0x0000000400007c24 */ /* 0x001fca000f8e0203 */
[----:B-1----:R-:W-:-:S13]  /*0060*/  ISETP.GE.AND P0, PT, R0, UR5, PT ;  /* 0x0000000500007c0c */ /* 0x002fda000bf06270 */
[----:B------:R-:W-:Y:S05]  /*0070*/  @P0 EXIT ;  /* 0x000000000000094d */ /* 0x000fea0003800000 */
[----:B------:R-:W0:Y:S01]  /*0080*/  LDC R9, c[0x0][0x3c4] ;  /* 0x0000f100ff097b82 */ /* 0x000e220000000800 */
[----:B------:R-:W1:Y:S07]  /*0090*/  LDCU.64 UR8, c[0x0][0x358] ;  /* 0x00006b00ff0877ac */ /* 0x000e6e0008000a00 */
[----:B------:R-:W2:Y:S08]  /*00a0*/  LDC.64 R4, c[0x0][0x390] ;  /* 0x0000e400ff047b82 */ /* 0x000eb00000000a00 */
[----:B------:R-:W3:Y:S01]  /*00b0*/  LDC.64 R2, c[0x0][0x3b8] ;  /* 0x0000ee00ff027b82 */ /* 0x000ee20000000a00 */
[----:B0-----:R-:W-:Y:S01]  /*00c0*/  ISETP.GE.AND P0, PT, R9, 0x1, PT ;  /* 0x000000010900780c */ /* 0x001fe20003f06270 */
[----:B--2---:R-:W-:-:S06]  /*00d0*/  IMAD.WIDE R4, R0, 0x4, R4 ;  /* 0x0000000400047825 */ /* 0x004fcc00078e0204 */
[----:B-1----:R0:W5:Y:S01]  /*00e0*/  LDG.E R4, desc[UR8][R4.64] ;  /* 0x0000000804047981 */ /* 0x002162000c1e1900 */
[----:B---3--:R-:W-:-:S06]  /*00f0*/  IMAD.WIDE R2, R0, 0x4, R2 ;  /* 0x0000000400027825 */ /* 0x008fcc00078e0202 */
[----:B------:R0:W5:Y:S01]  /*0100*/  LDG.E R3, desc[UR8][R2.64] ;  /* 0x0000000802037981 */ /* 0x000162000c1e1900 */
[----:B------:R-:W-:Y:S05]  /*0110*/  @!P0 EXIT ;  /* 0x000000000000894d */ /* 0x000fea0003800000 */
[----:B0-----:R-:W0:Y:S01]  /*0120*/  LDC R2, c[0x0][0x3c4] ;  /* 0x0000f100ff027b82 */ /* 0x001e220000000800 */
[----:B------:R-:W1:Y:S01]  /*0130*/  LDCU.64 UR6, c[0x0][0x388] ;  /* 0x00007100ff0677ac */ /* 0x000e620008000a00 */
[----:B------:R-:W-:Y:S01]  /*0140*/  ISETP.GE.U32.AND P0, PT, R9, 0x10, PT ;  /* 0x000000100900780c */ /* 0x000fe20003f06070 */
[C---:B-----5:R-:W-:Y:S01]  /*0150*/  FADD R5, -R4.reuse, 1 ;  /* 0x3f80000004057421 */ /* 0x060fe20000000100 */
[----:B------:R-:W-:Y:S01]  /*0160*/  FADD R3, R3, -R4 ;  /* 0x8000000403037221 */ /* 0x000fe20000000000 */
[----:B------:R-:W-:Y:S01]  /*0170*/  UMOV UR4, 0x20 ;  /* 0x0000002000047882 */ /* 0x000fe20000000000 */
[----:B------:R-:W-:Y:S01]  /*0180*/  UMOV UR5, 0x0 ;  /* 0x0000000000057882 */ /* 0x000fe20000000000 */
[----:B------:R-:W-:Y:S01]  /*0190*/  FMUL R4, R4, R5 ;  /* 0x0000000504047220 */ /* 0x000fe20000400000 */
[----:B------:R-:W-:-:S03]  /*01a0*/  HFMA2 R5, -RZ, RZ, 0, 0 ;  /* 0x00000000ff057431 */ /* 0x000fc600000001ff */
[----:B------:R-:W-:Y:S01]  /*01b0*/  FMUL R3, R3, R4 ;  /* 0x0000000403037220 */ /* 0x000fe20000400000 */
[----:B------:R-:W-:Y:S01]  /*01c0*/  IMAD R4, R0, R9, RZ ;  /* 0x0000000900047224 */ /* 0x000fe200078e02ff */
[----:B-1----:R-:W-:Y:S01]  /*01d0*/  UIMAD.WIDE.U32 UR4, UR6, 0x1, UR4 ;  /* 0x00000001060478a5 */ /* 0x002fe2000f8e0004 */
[----:B0-----:R-:W-:Y:S01]  /*01e0*/  LOP3.LUT P1, R14, R2, 0xf, RZ, 0xc0, !PT ;  /* 0x0000000f020e7812 */ /* 0x001fe2000782c0ff */
[----:B------:R-:W-:-:S12]  /*01f0*/  @!P0 BRA `(.L_x_0) ;  /* 0x0000000400008947 */ /* 0x000fd80003800000 */
[----:B------:R-:W-:Y:S01]  /*0200*/  MOV R6, UR4 ;  /* 0x0000000400067c02 */ /* 0x000fe20008000f00 */
[----:B------:R-:W-:Y:S01]  /*0210*/  UIADD3 UR4, UPT, UPT, UR5, UR7, URZ ;  /* 0x0000000705047290 */ /* 0x000fe2000fffe0ff */
[----:B------:R-:W-:Y:S02]  /*0220*/  LOP3.LUT R5, R9, 0x7ffffff0, RZ, 0xc0, !PT ;  /* 0x7ffffff009057812 */ /* 0x000fe400078ec0ff */
[----:B------:R-:W-:Y:S02]  /*0230*/  MOV R7, UR5 ;  /* 0x0000000500077c02 */ /* 0x000fe40008000f00 */
[----:B------:R-:W-:Y:S02]  /*0240*/  MOV R10, R4 ;  /* 0x00000004000a7202 */ /* 0x000fe40000000f00 */
[----:B------:R-:W-:Y:S02]  /*0250*/  IADD3 R11, PT, PT, -R5, RZ, RZ ;  /* 0x000000ff050b7210 */ /* 0x000fe40007ffe1ff */
[----:B------:R-:W-:-:S07]  /*0260*/  MOV R13, UR4 ;  /* 0x00000004000d7c02 */ /* 0x000fce0008000f00 */
.L_x_1:
[----:B------:R-:W-:Y:S01]  /*0270*/  MOV R7, R13 ;  /* 0x0000000d00077202 */ /* 0x000fe20000000f00 */
[----:B-1----:R-:W0:Y:S04]  /*0280*/  LDC.64 R8, c[0x0][0x3b0] ;  /* 0x0000ec00ff087b82 */ /* 0x002e280000000a00 */
[----:B------:R-:W2:Y:S01]  /*0290*/  LDG.E R12, desc[UR8][R6.64+-0x20] ;  /* 0xffffe008060c7981 */ /* 0x000ea2000c1e1900 */
[----:B0-----:R-:W-:-:S04]  /*02a0*/  IMAD.WIDE R8, R10, 0x4, R8 ;  /* 0x000000040a087825 */ /* 0x001fc800078e0208 */
[----:B--2---:R-:W-:-:S05]  /*02b0*/  FMUL R13, R3, R12 ;  /* 0x0000000c030d7220 */ /* 0x004fca0000400000 */
[----:B------:R0:W-:Y:S04]  /*02c0*/  REDG.E.ADD.F32.FTZ.RN.STRONG.GPU desc[UR8][R8.64], R13 ;  /* 0x0000000d080079a6 */ /* 0x0001e8000c12f308 */
[----:B------:R-:W2:Y:S02]  /*02d0*/  LDG.E R12, desc[UR8][R6.64+-0x1c] ;  /* 0xffffe408060c7981 */ /* 0x000ea4000c1e1900 */
[----:B--2---:R-:W-:-:S05]  /*02e0*/  FMUL R15, R3, R12 ;  /* 0x0000000c030f7220 */ /* 0x004fca0000400000 */
[----:B------:R1:W-:Y:S04]  /*02f0*/  REDG.E.ADD.F32.FTZ.RN.STRONG.GPU desc[UR8][R8.64+0x4], R15 ;  /* 0x0000040f080079a6 */ /* 0x0003e8000c12f308 */
[----:B------:R-:W2:Y:S02]  /*0300*/  LDG.E R12, desc[UR8][R6.64+-0x18] ;  /* 0xffffe808060c7981 */ /* 0x000ea4000c1e1900 */
[----:B--2---:R-:W-:-:S05]  /*0310*/  FMUL R17, R3, R12 ;  /* 0x0000000c03117220 */ /* 0x004fca0000400000 */
[----:B------:R2:W-:Y:S04]  /*0320*/  REDG.E.ADD.F32.FTZ.RN.STRONG.GPU desc[UR8][R8.64+0x8], R17 ;  /* 0x00000811080079a6 */ /* 0x0005e8000c12f308 */
[----:B------:R-:W3:Y:S02]  /*0330*/  LDG.E R12, desc[UR8][R6.64+-0x14] ;  /* 0xffffec08060c7981 */ /* 0x000ee4000c1e1900 */
[----:B---3--:R-:W-:-:S05]  /*0340*/  FMUL R19, R3, R12 ;  /* 0x0000000c03137220 */ /* 0x008fca0000400000 */
[----:B------:R3:W-:Y:S04]  /*0350*/  REDG.E.ADD.F32.FTZ.RN.STRONG.GPU desc[UR8][R8.64+0xc], R19 ;  /* 0x00000c13080079a6 */ /* 0x0007e8000c12f308 */
[----:B------:R-:W0:Y:S02]  /*0360*/  LDG.E R12, desc[UR8][R6.64+-0x10] ;  /* 0xfffff008060c7981 */ /* 0x000e24000c1e1900 */
[----:B0-----:R-:W-:-:S05]  /*0370*/  FMUL R13, R3, R12 ;  /* 0x0000000c030d7220 */ /* 0x001fca0000400000 */
[----:B------:R0:W-:Y:S04]  /*0380*/  REDG.E.ADD.F32.FTZ.RN.STRONG.GPU desc[UR8][R8.64+0x10], R13 ;  /* 0x0000100d080079a6 */ /* 0x0001e8000c12f308 */
[----:B------:R-:W1:Y:S02]  /*0390*/  LDG.E R12, desc[UR8][R6.64+-0xc] ;  /* 0xfffff408060c7981 */ /* 0x000e64000c1e1900 */
[----:B-1----:R-:W-:-:S05]  /*03a0*/  FMUL R15, R3, R12 ;  /* 0x0000000c030f7220 */ /* 0x002fca0000400000 */
        /* <DEDUP_REMOVED lines=18> */
[----:B------:R-:W-:Y:S04]  /*04d0*/  REDG.E.ADD.F32.FTZ.RN.STRONG.GPU desc[UR8][R8.64+0x2c], R19 ;  /* 0x00002c13080079a6 */ /* 0x000fe8000c12f308 */
[----:B------:R-:W0:Y:S02]  /*04e0*/  LDG.E R12, desc[UR8][R6.64+0x10] ;  /* 0x00001008060c7981 */ /* 0x000e24000c1e1900 */
[----:B0-----:R-:W-:-:S05]  /*04f0*/  FMUL R13, R3, R12 ;  /* 0x0000000c030d7220 */ /* 0x001fca0000400000 */
[----:B------:R0:W-:Y:S04]  /*0500*/  REDG.E.ADD.F32.FTZ.RN.STRONG.GPU desc[UR8][R8.64+0x30], R13 ;  /* 0x0000300d080079a6 */ /* 0x0001e8000c12f308 */
[----:B------:R-:W1:Y:S02]  /*0510*/  LDG.E R12, desc[UR8][R6.64+0x14] ;  /* 0x00001408060c7981 */ /* 0x000e64000c1e1900 */
[----:B-1----:R-:W-:-:S05]  /*0520*/  FMUL R15, R3, R12 ;  /* 0x0000000c030f7220 */ /* 0x002fca0000400000 */
[----:B------:R1:W-:Y:S04]  /*0530*/  REDG.E.ADD.F32.FTZ.RN.STRONG.GPU desc[UR8][R8.64+0x34], R15 ;  /* 0x0000340f080079a6 */ /* 0x0003e8000c12f308 */
[----:B------:R-:W2:Y:S01]  /*0540*/  LDG.E R12, desc[UR8][R6.64+0x18] ;  /* 0x00001808060c7981 */ /* 0x000ea2000c1e1900 */
[----:B------:R-:W-:Y:S01]  /*0550*/  IADD3 R11, PT, PT, R11, 0x10, RZ ;  /* 0x000000100b0b7810 */ /* 0x000fe20007ffe0ff */
[----:B--2---:R-:W-:-:S05]  /*0560*/  FMUL R17, R3, R12 ;  /* 0x0000000c03117220 */ /* 0x004fca0000400000 */
[----:B------:R1:W-:Y:S04]  /*0570*/  REDG.E.ADD.F32.FTZ.RN.STRONG.GPU desc[UR8][R8.64+0x38], R17 ;  /* 0x00003811080079a6 */ /* 0x0003e8000c12f308 */
[----:B------:R2:W3:Y:S01]  /*0580*/  LDG.E R12, desc[UR8][R6.64+0x1c] ;  /* 0x00001c08060c7981 */ /* 0x0004e2000c1e1900 */
[----:B------:R-:W-:Y:S02]  /*0590*/  ISETP.NE.AND P0, PT, R11, RZ, PT ;  /* 0x000000ff0b00720c */ /* 0x000fe40003f05270 */
[----:B------:R-:W-:Y:S02]  /*05a0*/  IADD3 R10, PT, PT, R10, 0x10, RZ ;  /* 0x000000100a0a7810 */ /* 0x000fe40007ffe0ff */
[----:B--2---:R-:W-:-:S04]  /*05b0*/  IADD3 R6, P2, PT, R6, 0x40, RZ ;  /* 0x0000004006067810 */ /* 0x004fc80007f5e0ff */
[----:B0-----:R-:W-:Y:S01]  /*05c0*/  IADD3.X R13, PT, PT, RZ, R7, RZ, P2, !PT ;  /* 0x00000007ff0d7210 */ /* 0x001fe200017fe4ff */
[----:B---3--:R-:W-:-:S05]  /*05d0*/  FMUL R19, R3, R12 ;  /* 0x0000000c03137220 */ /* 0x008fca0000400000 */
[----:B------:R1:W-:Y:S01]  /*05e0*/  REDG.E.ADD.F32.FTZ.RN.STRONG.GPU desc[UR8][R8.64+0x3c], R19 ;  /* 0x00003c13080079a6 */ /* 0x0003e2000c12f308 */
[----:B------:R-:W-:Y:S05]  /*05f0*/  @P0 BRA `(.L_x_1) ;  /* 0xfffffffc001c0947 */ /* 0x000fea000383ffff */
.L_x_0:
[----:B------:R-:W-:Y:S05]  /*0600*/  @!P1 BRA `(.L_x_2) ;  /* 0x0000000400349947 */ /* 0x000fea0003800000 */
[----:B------:R-:W-:Y:S02]  /*0610*/  ISETP.GE.U32.AND P0, PT, R14, 0x8, PT ;  /* 0x000000080e00780c */ /* 0x000fe40003f06070 */
[----:B------:R-:W-:-:S04]  /*0620*/  LOP3.LUT R12, R2, 0x7, RZ, 0xc0, !PT ;  /* 0x00000007020c7812 */ /* 0x000fc800078ec0ff */
[----:B------:R-:W-:-:S07]  /*0630*/  ISETP.NE.AND P1, PT, R12, RZ, PT ;  /* 0x000000ff0c00720c */ /* 0x000fce0003f25270 */
[----:B------:R-:W-:Y:S06]  /*0640*/  @!P0 BRA `(.L_x_3) ;  /* 0x0000000000788947 */ /* 0x000fec0003800000 */
[----:B------:R-:W0:Y:S08]  /*0650*/  LDC.64 R6, c[0x0][0x388] ;  /* 0x0000e200ff067b82 */ /* 0x000e300000000a00 */
[----:B-1----:R-:W1:Y:S01]  /*0660*/  LDC.64 R8, c[0x0][0x3b0] ;  /* 0x0000ec00ff087b82 */ /* 0x002e620000000a00 */
[----:B0-----:R-:W-:-:S05]  /*0670*/  IMAD.WIDE.U32 R6, R5, 0x4, R6 ;  /* 0x0000000405067825 */ /* 0x001fca00078e0006 */
[----:B------:R-:W2:Y:S01]  /*0680*/  LDG.E R10, desc[UR8][R6.64] ;  /* 0x00000008060a7981 */ /* 0x000ea2000c1e1900 */
[----:B------:R-:W-:-:S05]  /*0690*/  IADD3 R11, PT, PT, R4, R5, RZ ;  /* 0x00000005040b7210 */ /* 0x000fca0007ffe0ff */
[----:B-1----:R-:W-:-:S04]  /*06a0*/  IMAD.WIDE R8, R11, 0x4, R8 ;  /* 0x000000040b087825 */ /* 0x002fc800078e0208 */
        /* <DEDUP_REMOVED lines=22> */
[----:B------:R0:W-:Y:S01]  /*0810*/  REDG.E.ADD.F32.FTZ.RN.STRONG.GPU desc[UR8][R8.64+0x1c], R17 ;  /* 0x00001c11080079a6 */ /* 0x0001e2000c12f308 */
[----:B------:R-:W-:-:S07]  /*0820*/  IADD3 R5, PT, PT, R5, 0x8, RZ ;  /* 0x0000000805057810 */ /* 0x000fce0007ffe0ff */
.L_x_3:
[----:B------:R-:W-:Y:S05]  /*0830*/  @!P1 BRA `(.L_x_2) ;  /* 0x0000000000a89947 */ /* 0x000fea0003800000 */
[----:B------:R-:W-:Y:S02]  /*0840*/  ISETP.GE.U32.AND P0, PT, R12, 0x4, PT ;  /* 0x000000040c00780c */ /* 0x000fe40003f06070 */
[----:B------:R-:W-:-:S04]  /*0850*/  LOP3.LUT R10, R2, 0x3, RZ, 0xc0, !PT ;  /* 0x00000003020a7812 */ /* 0x000fc800078ec0ff */
[----:B------:R-:W-:-:S07]  /*0860*/  ISETP.NE.AND P1, PT, R10, RZ, PT ;  /* 0x000000ff0a00720c */ /* 0x000fce0003f25270 */
[----:B------:R-:W-:Y:S06]  /*0870*/  @!P0 BRA `(.L_x_4) ;  /* 0x0000000000488947 */ /* 0x000fec0003800000 */
[----:B------:R-:W2:Y:S08]  /*0880*/  LDC.64 R6, c[0x0][0x388] ;  /* 0x0000e200ff067b82 */ /* 0x000eb00000000a00 */
[----:B01----:R-:W0:Y:S01]  /*0890*/  LDC.64 R8, c[0x0][0x3b0] ;  /* 0x0000ec00ff087b82 */ /* 0x003e220000000a00 */
[----:B--2---:R-:W-:-:S05]  /*08a0*/  IMAD.WIDE.U32 R6, R5, 0x4, R6 ;  /* 0x0000000405067825 */ /* 0x004fca00078e0006 */
[----:B------:R-:W2:Y:S01]  /*08b0*/  LDG.E R12, desc[UR8][R6.64] ;  /* 0x00000008060c7981 */ /* 0x000ea2000c1e1900 */
[----:B------:R-:W-:-:S05]  /*08c0*/  IADD3 R11, PT, PT, R4, R5, RZ ;  /* 0x00000005040b7210 */ /* 0x000fca0007ffe0ff */
[----:B0-----:R-:W-:-:S04]  /*08d0*/  IMAD.WIDE R8, R11, 0x4, R8 ;  /* 0x000000040b087825 */ /* 0x001fc800078e0208 */
[----:B--2---:R-:W-:-:S05]  /*08e0*/  FMUL R11, R3, R12 ;  /* 0x0000000c030b7220 */ /* 0x004fca0000400000 */
[----:B------:R2:W-:Y:S04]  /*08f0*/  REDG.E.ADD.F32.FTZ.RN.STRONG.GPU desc[UR8][R8.64], R11 ;  /* 0x0000000b080079a6 */ /* 0x0005e8000c12f308 */
[----:B------:R-:W3:Y:S02]  /*0900*/  LDG.E R12, desc[UR8][R6.64+0x4] ;  /* 0x00000408060c7981 */ /* 0x000ee4000c1e1900 */
[----:B---3--:R-:W-:-:S05]  /*0910*/  FMUL R13, R3, R12 ;  /* 0x0000000c030d7220 */ /* 0x008fca0000400000 */
[----:B------:R2:W-:Y:S04]  /*0920*/  REDG.E.ADD.F32.FTZ.RN.STRONG.GPU desc[UR8][R8.64+0x4], R13 ;  /* 0x0000040d080079a6 */ /* 0x0005e8000c12f308 */
[----:B------:R-:W3:Y:S02]  /*0930*/  LDG.E R12, desc[UR8][R6.64+0x8] ;  /* 0x00000808060c7981 */ /* 0x000ee4000c1e1900 */
[----:B---3--:R-:W-:-:S05]  /*0940*/  FMUL R15, R3, R12 ;  /* 0x0000000c030f7220 */ /* 0x008fca0000400000 */
[----:B------:R2:W-:Y:S04]  /*0950*/  REDG.E.ADD.F32.FTZ.RN.STRONG.GPU desc[UR8][R8.64+0x8], R15 ;  /* 0x0000080f080079a6 */ /* 0x0005e8000c12f308 */
[----:B------:R-:W3:Y:S02]  /*0960*/  LDG.E R12, desc[UR8][R6.64+0xc] ;  /* 0x00000c08060c7981 */ /* 0x000ee4000c1e1900 */
[----:B---3--:R-:W-:-:S05]  /*0970*/  FMUL R17, R3, R12 ;  /* 0x0000000c03117220 */ /* 0x008fca0000400000 */
[----:B------:R2:W-:Y:S01]  /*0980*/  REDG.E.ADD.F32.FTZ.RN.STRONG.GPU desc[UR8][R8.64+0xc], R17 ;  /* 0x00000c11080079a6 */ /* 0x0005e2000c12f308 */
[----:B------:R-:W-:-:S07]  /*0990*/  IADD3 R5, PT, PT, R5, 0x4, RZ ;  /* 0x0000000405057810 */ /* 0x000fce0007ffe0ff */
.L_x_4:
[----:B------:R-:W-:Y:S05]  /*09a0*/  @!P1 BRA `(.L_x_2) ;  /* 0x00000000004c9947 */ /* 0x000fea0003800000 */
[----:B012---:R-:W0:Y:S01]  /*09b0*/  LDC.64 R8, c[0x0][0x388] ;  /* 0x0000e200ff087b82 */ /* 0x007e220000000a00 */
[----:B------:R-:W-:-:S07]  /*09c0*/  IADD3 R12, PT, PT, -R10, RZ, RZ ;  /* 0x000000ff0a0c7210 */ /* 0x000fce0007ffe1ff */
[----:B------:R-:W1:Y:S01]  /*09d0*/  LDC.64 R6, c[0x0][0x3b0] ;  /* 0x0000ec00ff067b82 */ /* 0x000e620000000a00 */
[----:B0-----:R-:W-:Y:S01]  /*09e0*/  IMAD.WIDE.U32 R8, R5, 0x4, R8 ;  /* 0x0000000405087825 */ /* 0x001fe200078e0008 */
[----:B------:R-:W-:Y:S02]  /*09f0*/  IADD3 R5, PT, PT, R4, R5, RZ ;  /* 0x0000000504057210 */ /* 0x000fe40007ffe0ff */
[----:B------:R-:W-:Y:S02]  /*0a00*/  MOV R14, R8 ;  /* 0x00000008000e7202 */ /* 0x000fe40000000f00 */
[----:B------:R-:W-:-:S07]  /*0a10*/  MOV R15, R9 ;  /* 0x00000009000f7202 */ /* 0x000fce0000000f00 */
.L_x_5:
[----:B------:R-:W-:Y:S02]  /*0a20*/  MOV R10, R14 ;  /* 0x0000000e000a7202 */ /* 0x000fe40000000f00 */
[----:B------:R-:W-:-:S05]  /*0a30*/  MOV R11, R15 ;  /* 0x0000000f000b7202 */ /* 0x000fca0000000f00 */
[----:B------:R-:W2:Y:S01]  /*0a40*/  LDG.E R10, desc[UR8][R10.64] ;  /* 0x000000080a0a7981 */ /* 0x000ea2000c1e1900 */
[----:B------:R-:W-:Y:S01]  /*0a50*/  IADD3 R12, PT, PT, R12, 0x1, RZ ;  /* 0x000000010c0c7810 */ /* 0x000fe20007ffe0ff */
[----:B-1-3--:R-:W-:-:S03]  /*0a60*/  IMAD.WIDE R8, R5, 0x4, R6 ;  /* 0x0000000405087825 */ /* 0x00afc600078e0206 */
[----:B------:R-:W-:Y:S02]  /*0a70*/  ISETP.NE.AND P0, PT, R12, RZ, PT ;  /* 0x000000ff0c00720c */ /* 0x000fe40003f05270 */
[----:B------:R-:W-:Y:S02]  /*0a80*/  IADD3 R14, P1, PT, R14, 0x4, RZ ;  /* 0x000000040e0e7810 */ /* 0x000fe40007f3e0ff */
[----:B------:R-:W-:Y:S02]  /*0a90*/  IADD3 R5, PT, PT, R5, 0x1, RZ ;  /* 0x0000000105057810 */ /* 0x000fe40007ffe0ff */
[----:B------:R-:W-:Y:S01]  /*0aa0*/  IADD3.X R15, PT, PT, RZ, R15, RZ, P1, !PT ;  /* 0x0000000fff0f7210 */ /* 0x000fe20000ffe4ff */
[----:B--2---:R-:W-:-:S05]  /*0ab0*/  FMUL R13, R3, R10 ;  /* 0x0000000a030d7220 */ /* 0x004fca0000400000 */
[----:B------:R3:W-:Y:S01]  /*0ac0*/  REDG.E.ADD.F32.FTZ.RN.STRONG.GPU desc[UR8][R8.64], R13 ;  /* 0x0000000d080079a6 */ /* 0x0007e2000c12f308 */
[----:B------:R-:W-:Y:S05]  /*0ad0*/  @P0 BRA `(.L_x_5) ;  /* 0xfffffffc00d00947 */ /* 0x000fea000383ffff */
.L_x_2:
[C---:B------:R-:W-:Y:S01]  /*0ae0*/  ISETP.GE.U32.AND P1, PT, R2.reuse, 0x8, PT ;  /* 0x000000080200780c */ /* 0x040fe20003f26070 */
[----:B------:R-:W-:Y:S01]  /*0af0*/  HFMA2 R5, -RZ, RZ, 0, 0 ;  /* 0x00000000ff057431 */ /* 0x000fe200000001ff */
[----:B------:R-:W-:-:S04]  /*0b00*/  LOP3.LUT R20, R2, 0x7, RZ, 0xc0, !PT ;  /* 0x0000000702147812 */ /* 0x000fc800078ec0ff */
[----:B------:R-:W-:-:S07]  /*0b10*/  ISETP.NE.AND P0, PT, R20, RZ, PT ;  /* 0x000000ff1400720c */ /* 0x000fce0003f05270 */
[----:B------:R-:W-:Y:S06]  /*0b20*/  @!P1 BRA `(.L_x_6) ;  /* 0x0000000400a89947 */ /* 0x000fec0003800000 */
[----:B------:R-:W4:Y:S01]  /*0b30*/  LDCU.128 UR4, c[0x0][0x380] ;  /* 0x00007000ff0477ac */ /* 0x000f220008000c00 */
[----:B------:R-:W-:Y:S02]  /*0b40*/  LOP3.LUT R5, R2, 0x7ffffff8, RZ, 0xc0, !PT ;  /* 0x7ffffff802057812 */ /* 0x000fe400078ec0ff */
[----:B0-23--:R-:W-:Y:S02]  /*0b50*/  MOV R13, R4 ;  /* 0x00000004000d7202 */ /* 0x00dfe40000000f00 */
[----:B------:R-:W-:Y:S02]  /*0b60*/  MOV R12, R0 ;  /* 0x00000000000c7202 */ /* 0x000fe40000000f00 */
[----:B------:R-:W-:Y:S01]  /*0b70*/  IADD3 R14, PT, PT, -R5, RZ, RZ ;  /* 0x000000ff050e7210 */ /* 0x000fe20007ffe1ff */
[----:B----4-:R-:W-:Y:S02]  /*0b80*/  UIADD3 UR6, UP0, UPT, UR6, 0x10, URZ ;  /* 0x0000001006067890 */ /* 0x010fe4000ff1e0ff */
[----:B------:R-:W-:-:S02]  /*0b90*/  UIADD3 UR4, UP1, UPT, UR4, 0x10, URZ ;  /* 0x0000001004047890 */ /* 0x000fc4000ff3e0ff */
[----:B------:R-:W-:Y:S02]  /*0ba0*/  UIADD3.X UR7, UPT, UPT, URZ, UR7, URZ, UP0, !UPT ;  /* 0x00000007ff077290 */ /* 0x000fe400087fe4ff */
[----:B------:R-:W-:Y:S01]  /*0bb0*/  UIADD3.X UR5, UPT, UPT, URZ, UR5, URZ, UP1, !UPT ;  /* 0x00000005ff057290 */ /* 0x000fe20008ffe4ff */
[----:B-1----:R-:W-:Y:S02]  /*0bc0*/  MOV R8, UR6 ;  /* 0x0000000600087c02 */ /* 0x002fe40008000f00 */
[----:B------:R-:W-:Y:S02]  /*0bd0*/  MOV R6, UR4 ;  /* 0x0000000400067c02 */ /* 0x000fe40008000f00 */
[----:B------:R-:W-:Y:S02]  /*0be0*/  MOV R9, UR7 ;  /* 0x0000000700097c02 */ /* 0x000fe40008000f00 */
[----:B------:R-:W-:-:S07]  /*0bf0*/  MOV R7, UR5 ;  /* 0x0000000500077c02 */ /* 0x000fce0008000f00 */
.L_x_7:
[----:B------:R-:W0:Y:S01]  /*0c00*/  LDC.64 R10, c[0x0][0x3a0] ;  /* 0x0000e800ff0a7b82 */ /* 0x000e220000000a00 */
[----:B------:R-:W2:Y:S04]  /*0c10*/  LDG.E R15, desc[UR8][R8.64+-0x10] ;  /* 0xfffff008080f7981 */ /* 0x000ea8000c1e1900 */
[----:B------:R-:W3:Y:S03]  /*0c20*/  LDG.E R24, desc[UR8][R6.64+-0x10] ;  /* 0xfffff00806187981 */ /* 0x000ee6000c1e1900 */
[----:B----4-:R-:W1:Y:S01]  /*0c30*/  LDC.64 R16, c[0x0][0x3a8] ;  /* 0x0000ea00ff107b82 */ /* 0x010e620000000a00 */
[----:B0-----:R-:W-:-:S05]  /*0c40*/  IMAD.WIDE R10, R13, 0x4, R10 ;  /* 0x000000040d0a7825 */ /* 0x001fca00078e020a */
[----:B------:R-:W4:Y:S01]  /*0c50*/  LDG.E R18, desc[UR8][R10.64] ;  /* 0x000000080a127981 */ /* 0x000f22000c1e1900 */
[----:B-1----:R-:W-:-:S04]  /*0c60*/  IMAD.WIDE R16, R12, 0x4, R16 ;  /* 0x000000040c107825 */ /* 0x002fc800078e0210 */
[----:B--2---:R-:W-:-:S04]  /*0c70*/  FADD R22, -R15, 1 ;  /* 0x3f8000000f167421 */ /* 0x004fc80000000100 */
[----:B------:R-:W-:Y:S01]  /*0c80*/  FMUL R15, R15, R22 ;  /* 0x000000160f0f7220 */ /* 0x000fe20000400000 */
[----:B----4-:R-:W-:-:S04]  /*0c90*/  FMUL R18, R3, R18 ;  /* 0x0000001203127220 */ /* 0x010fc80000400000 */
[----:B------:R-:W-:-:S04]  /*0ca0*/  FMUL R15, R18, R15 ;  /* 0x0000000f120f7220 */ /* 0x000fc80000400000 */
[----:B---3--:R-:W-:Y:S02]  /*0cb0*/  FMUL R21, R15, R24 ;  /* 0x000000180f157220 */ /* 0x008fe40000400000 */
[----:B------:R-:W0:Y:S03]  /*0cc0*/  LDC R15, c[0x0][0x3c0] ;  /* 0x0000f000ff0f7b82 */ /* 0x000e260000000800 */
[----:B------:R1:W-:Y:S04]  /*0cd0*/  REDG.E.ADD.F32.FTZ.RN.STRONG.GPU desc[UR8][R16.64], R21 ;  /* 0x00000015100079a6 */ /* 0x0003e8000c12f308 */
[----:B------:R-:W2:Y:S04]  /*0ce0*/  LDG.E R19, desc[UR8][R8.64+-0xc] ;  /* 0xfffff40808137981 */ /* 0x000ea8000c1e1900 */
[----:B------:R-:W3:Y:S04]  /*0cf0*/  LDG.E R18, desc[UR8][R10.64+0x4] ;  /* 0x000004080a127981 */ /* 0x000ee8000c1e1900 */
[----:B------:R-:W4:Y:S01]  /*0d00*/  LDG.E R23, desc[UR8][R6.64+-0xc] ;  /* 0xfffff40806177981 */ /* 0x000f22000c1e1900 */
[----:B--2---:R-:W-:-:S04]  /*0d10*/  FADD R22, -R19, 1 ;  /* 0x3f80000013167421 */ /* 0x004fc80000000100 */
[----:B------:R-:W-:Y:S01]  /*0d20*/  FMUL R19, R19, R22 ;  /* 0x0000001613137220 */ /* 0x000fe20000400000 */
[----:B---3--:R-:W-:-:S04]  /*0d30*/  FMUL R18, R3, R18 ;  /* 0x0000001203127220 */ /* 0x008fc80000400000 */
[----:B------:R-:W-:Y:S01]  /*0d40*/  FMUL R22, R18, R19 ;  /* 0x0000001312167220 */ /* 0x000fe20000400000 */
[----:B0-----:R-:W-:-:S04]  /*0d50*/  IMAD.WIDE R18, R15, 0x4, R16 ;  /* 0x000000040f127825 */ /* 0x001fc800078e0210 */
[----:B----4-:R-:W-:-:S05]  /*0d60*/  FMUL R23, R22, R23 ;  /* 0x0000001716177220 */ /* 0x010fca0000400000 */
[----:B------:R0:W-:Y:S04]  /*0d70*/  REDG.E.ADD.F32.FTZ.RN.STRONG.GPU desc[UR8][R18.64], R23 ;  /* 0x00000017120079a6 */ /* 0x0001e8000c12f308 */
[----:B-1----:R-:W2:Y:S04]  /*0d80*/  LDG.E R17, desc[UR8][R8.64+-0x8] ;  /* 0xfffff80808117981 */ /* 0x002ea8000c1e1900 */
[----:B------:R-:W3:Y:S04]  /*0d90*/  LDG.E R16, desc[UR8][R10.64+0x8] ;  /* 0x000008080a107981 */ /* 0x000ee8000c1e1900 */
[----:B------:R-:W4:Y:S01]  /*0da0*/  LDG.E R24, desc[UR8][R6.64+-0x8] ;  /* 0xfffff80806187981 */ /* 0x000f22000c1e1900 */
[----:B--2---:R-:W-:Y:S01]  /*0db0*/  FADD R22, -R17, 1 ;  /* 0x3f80000011167421 */ /* 0x004fe20000000100 */
[----:B---3--:R-:W-:-:S03]  /*0dc0*/  FMUL R16, R3, R16 ;  /* 0x0000001003107220 */ /* 0x008fc60000400000 */
[----:B------:R-:W-:-:S04]  /*0dd0*/  FMUL R17, R17, R22 ;  /* 0x0000001611117220 */ /* 0x000fc80000400000 */
[----:B------:R-:W-:Y:S01]  /*0de0*/  FMUL R21, R16, R17 ;  /* 0x0000001110157220 */ /* 0x000fe20000400000 */
[----:B------:R-:W-:-:S04]  /*0df0*/  IMAD.WIDE R16, R15, 0x4, R18 ;  /* 0x000000040f107825 */ /* 0x000fc800078e0212 */
[----:B----4-:R-:W-:-:S05]  /*0e00*/  FMUL R21, R21, R24 ;  /* 0x0000001815157220 */ /* 0x010fca0000400000 */
[----:B------:R1:W-:Y:S04]  /*0e10*/  REDG.E.ADD.F32.FTZ.RN.STRONG.GPU desc[UR8][R16.64], R21 ;  /* 0x00000015100079a6 */ /* 0x0003e8000c12f308 */
[----:B0-----:R-:W2:Y:S04]  /*0e20*/  LDG.E R19, desc[UR8][R8.64+-0x4] ;  /* 0xfffffc0808137981 */ /* 0x001ea8000c1e1900 */
        /* <DEDUP_REMOVED lines=39> */
[----:B0-----:R0:W2:Y:S04]  /*10a0*/  LDG.E R19, desc[UR8][R8.64+0xc] ;  /* 0x00000c0808137981 */ /* 0x0010a8000c1e1900 */
[----:B------:R-:W3:Y:S04]  /*10b0*/  LDG.E R18, desc[UR8][R10.64+0x1c] ;  /* 0x00001c080a127981 */ /* 0x000ee8000c1e1900 */
[----:B------:R1:W5:Y:S01]  /*10c0*/  LDG.E R23, desc[UR8][R6.64+0xc] ;  /* 0x00000c0806177981 */ /* 0x000362000c1e1900 */
[----:B------:R-:W-:-:S04]  /*10d0*/  IADD3 R14, PT, PT, R14, 0x8, RZ ;  /* 0x000000080e0e7810 */ /* 0x000fc80007ffe0ff */
[----:B------:R-:W-:Y:S02]  /*10e0*/  ISETP.NE.AND P1, PT, R14, RZ, PT ;  /* 0x000000ff0e00720c */ /* 0x000fe40003f25270 */
[----:B0-----:R-:W-:Y:S02]  /*10f0*/  IADD3 R8, P2, PT, R8, 0x20, RZ ;  /* 0x0000002008087810 */ /* 0x001fe40007f5e0ff */
[----:B-1----:R-:W-:Y:S02]  /*1100*/  IADD3 R6, P3, PT, R6, 0x20, RZ ;  /* 0x0000002006067810 */ /* 0x002fe40007f7e0ff */
[----:B------:R-:W-:Y:S02]  /*1110*/  IADD3.X R9, PT, PT, RZ, R9, RZ, P2, !PT ;  /* 0x00000009ff097210 */ /* 0x000fe400017fe4ff */
[----:B------:R-:W-:Y:S02]  /*1120*/  IADD3.X R7, PT, PT, RZ, R7, RZ, P3, !PT ;  /* 0x00000007ff077210 */ /* 0x000fe40001ffe4ff */
[----:B------:R-:W-:-:S02]  /*1130*/  LEA R12, R15, R12, 0x3 ;  /* 0x0000000c0f0c7211 */ /* 0x000fc400078e18ff */
[----:B------:R-:W-:Y:S01]  /*1140*/  IADD3 R13, PT, PT, R13, 0x8, RZ ;  /* 0x000000080d0d7810 */ /* 0x000fe20007ffe0ff */
[----:B--2---:R-:W-:Y:S01]  /*1150*/  FADD R22, -R19, 1 ;  /* 0x3f80000013167421 */ /* 0x004fe20000000100 */
[----:B---3--:R-:W-:-:S03]  /*1160*/  FMUL R18, R3, R18 ;  /* 0x0000001203127220 */ /* 0x008fc60000400000 */
[----:B------:R-:W-:-:S04]  /*1170*/  FMUL R19, R19, R22 ;  /* 0x0000001613137220 */ /* 0x000fc80000400000 */
[----:B------:R-:W-:Y:S01]  /*1180*/  FMUL R22, R18, R19 ;  /* 0x0000001312167220 */ /* 0x000fe20000400000 */
[----:B------:R-:W-:-:S04]  /*1190*/  IMAD.WIDE R18, R15, 0x4, R16 ;  /* 0x000000040f127825 */ /* 0x000fc800078e0210 */
[----:B-----5:R-:W-:-:S05]  /*11a0*/  FMUL R23, R22, R23 ;  /* 0x0000001716177220 */ /* 0x020fca0000400000 */
[----:B------:R4:W-:Y:S01]  /*11b0*/  REDG.E.ADD.F32.FTZ.RN.STRONG.GPU desc[UR8][R18.64], R23 ;  /* 0x00000017120079a6 */ /* 0x0009e2000c12f308 */
[----:B------:R-:W-:Y:S05]  /*11c0*/  @P1 BRA `(.L_x_7) ;  /* 0xfffffff8008c1947 */ /* 0x000fea000383ffff */
.L_x_6:
[----:B------:R-:W-:Y:S05]  /*11d0*/  @!P0 EXIT ;  /* 0x000000000000894d */ /* 0x000fea0003800000 */
[----:B------:R-:W-:Y:S02]  /*11e0*/  ISETP.GE.U32.AND P0, PT, R20, 0x4, PT ;  /* 0x000000041400780c */ /* 0x000fe40003f06070 */
[----:B----4-:R-:W-:-:S04]  /*11f0*/  LOP3.LUT R18, R2, 0x3, RZ, 0xc0, !PT ;  /* 0x0000000302127812 */ /* 0x010fc800078ec0ff */
[----:B------:R-:W-:-:S07]  /*1200*/  ISETP.NE.AND P1, PT, R18, RZ, PT ;  /* 0x000000ff1200720c */ /* 0x000fce0003f25270 */
[----:B------:R-:W-:Y:S06]  /*1210*/  @!P0 BRA `(.L_x_8) ;  /* 0x0000000000cc8947 */ /* 0x000fec0003800000 */
[----:B------:R-:W4:Y:S01]  /*1220*/  LDC.64 R6, c[0x0][0x388] ;  /* 0x0000e200ff067b82 */ /* 0x000f220000000a00 */
[----:B0-23--:R-:W-:-:S07]  /*1230*/  IADD3 R13, PT, PT, R4, R5, RZ ;  /* 0x00000005040d7210 */ /* 0x00dfce0007ffe0ff */
[----:B-1----:R-:W0:Y:S08]  /*1240*/  LDC.64 R8, c[0x0][0x3a0] ;  /* 0x0000e800ff087b82 */ /* 0x002e300000000a00 */
[----:B------:R-:W1:Y:S01]  /*1250*/  LDC.64 R10, c[0x0][0x380] ;  /* 0x0000e000ff0a7b82 */ /* 0x000e620000000a00 */
[----:B----4-:R-:W-:-:S07]  /*1260*/  IMAD.WIDE.U32 R6, R5, 0x4, R6 ;  /* 0x0000000405067825 */ /* 0x010fce00078e0006 */
[----:B------:R-:W2:Y:S01]  /*1270*/  LDC R14, c[0x0][0x3c0] ;  /* 0x0000f000ff0e7b82 */ /* 0x000ea20000000800 */
[----:B------:R-:W3:Y:S01]  /*1280*/  LDG.E R15, desc[UR8][R6.64] ;  /* 0x00000008060f7981 */ /* 0x000ee2000c1e1900 */
[----:B0-----:R-:W-:-:S06]  /*1290*/  IMAD.WIDE R8, R13, 0x4, R8 ;  /* 0x000000040d087825 */ /* 0x001fcc00078e0208 */
[----:B------:R-:W0:Y:S01]  /*12a0*/  LDC.64 R12, c[0x0][0x3a8] ;  /* 0x0000ea00ff0c7b82 */ /* 0x000e220000000a00 */
[----:B------:R-:W4:Y:S01]  /*12b0*/  LDG.E R16, desc[UR8][R8.64] ;  /* 0x0000000808107981 */ /* 0x000f22000c1e1900 */
[----:B-1----:R-:W-:-:S05]  /*12c0*/  IMAD.WIDE.U32 R10, R5, 0x4, R10 ;  /* 0x00000004050a7825 */ /* 0x002fca00078e000a */
[----:B------:R-:W5:Y:S01]  /*12d0*/  LDG.E R19, desc[UR8][R10.64] ;  /* 0x000000080a137981 */ /* 0x000f62000c1e1900 */
[----:B---3--:R-:W-:-:S04]  /*12e0*/  FADD R20, -R15, 1 ;  /* 0x3f8000000f147421 */ /* 0x008fc80000000100 */
[----:B------:R-:W-:Y:S01]  /*12f0*/  FMUL R17, R15, R20 ;  /* 0x000000140f117220 */ /* 0x000fe20000400000 */
[----:B----4-:R-:W-:Y:S01]  /*1300*/  FMUL R16, R3, R16 ;  /* 0x0000001003107220 */ /* 0x010fe20000400000 */
[----:B--2---:R-:W-:-:S03]  /*1310*/  IMAD R15, R5, R14, R0 ;  /* 0x0000000e050f7224 */ /* 0x004fc600078e0200 */
[----:B------:R-:W-:Y:S01]  /*1320*/  FMUL R16, R16, R17 ;  /* 0x0000001110107220 */ /* 0x000fe20000400000 */
[----:B0-----:R-:W-:-:S04]  /*1330*/  IMAD.WIDE R12, R15, 0x4, R12 ;  /* 0x000000040f0c7825 */ /* 0x001fc800078e020c */
[----:B-----5:R-:W-:-:S05]  /*1340*/  FMUL R19, R16, R19 ;  /* 0x0000001310137220 */ /* 0x020fca0000400000 */
[----:B------:R0:W-:Y:S04]  /*1350*/  REDG.E.ADD.F32.FTZ.RN.STRONG.GPU desc[UR8][R12.64], R19 ;  /* 0x000000130c0079a6 */ /* 0x0001e8000c12f308 */
[----:B------:R-:W2:Y:S04]  /*1360*/  LDG.E R15, desc[UR8][R6.64+0x4] ;  /* 0x00000408060f7981 */ /* 0x000ea8000c1e1900 */
        /* <DEDUP_REMOVED lines=21> */
[----:B------:R-:W5:Y:S01]  /*14c0*/  LDG.E R17, desc[UR8][R10.64+0xc] ;  /* 0x00000c080a117981 */ /* 0x000f62000c1e1900 */
[----:B--2---:R-:W-:Y:S01]  /*14d0*/  FADD R20, -R15, 1 ;  /* 0x3f8000000f147421 */ /* 0x004fe20000000100 */
[----:B---3--:R-:W-:-:S03]  /*14e0*/  FMUL R16, R3, R16 ;  /* 0x0000001003107220 */ /* 0x008fc60000400000 */
[----:B------:R-:W-:-:S04]  /*14f0*/  FMUL R15, R15, R20 ;  /* 0x000000140f0f7220 */ /* 0x000fc80000400000 */
[----:B------:R-:W-:Y:S01]  /*1500*/  FMUL R16, R16, R15 ;  /* 0x0000000f10107220 */ /* 0x000fe20000400000 */
[----:B------:R-:W-:-:S04]  /*1510*/  IMAD.WIDE R14, R14, 0x4, R12 ;  /* 0x000000040e0e7825 */ /* 0x000fc800078e020c */
[----:B-----5:R-:W-:-:S05]  /*1520*/  FMUL R17, R16, R17 ;  /* 0x0000001110117220 */ /* 0x020fca0000400000 */
[----:B------:R4:W-:Y:S01]  /*1530*/  REDG.E.ADD.F32.FTZ.RN.STRONG.GPU desc[UR8][R14.64], R17 ;  /* 0x000000110e0079a6 */ /* 0x0009e2000c12f308 */
[----:B------:R-:W-:-:S07]  /*1540*/  IADD3 R5, PT, PT, R5, 0x4, RZ ;  /* 0x0000000405057810 */ /* 0x000fce0007ffe0ff */
.L_x_8:
[----:B------:R-:W-:Y:S05]  /*1550*/  @!P1 EXIT ;  /* 0x000000000000994d */ /* 0x000fea0003800000 */
[----:B------:R-:W-:Y:S02]  /*1560*/  ISETP.NE.AND P0, PT, R18, 0x1, PT ;  /* 0x000000011200780c */ /* 0x000fe40003f05270 */
[----:B------:R-:W-:-:S04]  /*1570*/  LOP3.LUT R2, R2, 0x1, RZ, 0xc0, !PT ;  /* 0x0000000102027812 */ /* 0x000fc800078ec0ff */
[----:B------:R-:W-:-:S07]  /*1580*/  ISETP.NE.U32.AND P1, PT, R2, 0x1, PT ;  /* 0x000000010200780c */ /* 0x000fce0003f25070 */
[----:B------:R-:W-:Y:S06]  /*1590*/  @!P0 BRA `(.L_x_9) ;  /* 0x00000000007c8947 */ /* 0x000fec0003800000 */
[----:B------:R-:W5:Y:S01]  /*15a0*/  LDC.64 R6, c[0x0][0x388] ;  /* 0x0000e200ff067b82 */ /* 0x000f620000000a00 */
[----:B0-234-:R-:W-:-:S07]  /*15b0*/  IADD3 R13, PT, PT, R4, R5, RZ ;  /* 0x00000005040d7210 */ /* 0x01dfce0007ffe0ff */
[----:B-1----:R-:W0:Y:S08]  /*15c0*/  LDC.64 R8, c[0x0][0x3a0] ;  /* 0x0000e800ff087b82 */ /* 0x002e300000000a00 */
[----:B------:R-:W1:Y:S01]  /*15d0*/  LDC.64 R10, c[0x0][0x380] ;  /* 0x0000e000ff0a7b82 */ /* 0x000e620000000a00 */
[----:B-----5:R-:W-:-:S07]  /*15e0*/  IMAD.WIDE.U32 R6, R5, 0x4, R6 ;  /* 0x0000000405067825 */ /* 0x020fce00078e0006 */
[----:B------:R-:W2:Y:S01]  /*15f0*/  LDC R15, c[0x0][0x3c0] ;  /* 0x0000f000ff0f7b82 */ /* 0x000ea20000000800 */
[----:B------:R-:W3:Y:S01]  /*1600*/  LDG.E R14, desc[UR8][R6.64] ;  /* 0x00000008060e7981 */ /* 0x000ee2000c1e1900 */
[----:B0-----:R-:W-:-:S06]  /*1610*/  IMAD.WIDE R8, R13, 0x4, R8 ;  /* 0x000000040d087825 */ /* 0x001fcc00078e0208 */
[----:B------:R-:W0:Y:S01]  /*1620*/  LDC.64 R12, c[0x0][0x3a8] ;  /* 0x0000ea00ff0c7b82 */ /* 0x000e220000000a00 */
[----:B------:R-:W4:Y:S01]  /*1630*/  LDG.E R2, desc[UR8][R8.64] ;  /* 0x0000000808027981 */ /* 0x000f22000c1e1900 */
[----:B-1----:R-:W-:-:S05]  /*1640*/  IMAD.WIDE.U32 R10, R5, 0x4, R10 ;  /* 0x00000004050a7825 */ /* 0x002fca00078e000a */
[----:B------:R-:W5:Y:S01]  /*1650*/  LDG.E R19, desc[UR8][R10.64] ;  /* 0x000000080a137981 */ /* 0x000f62000c1e1900 */
[----:B--2---:R-:W-:-:S04]  /*1660*/  IMAD R21, R5, R15, R0 ;  /* 0x0000000f05157224 */ /* 0x004fc800078e0200 */
[----:B0-----:R-:W-:-:S04]  /*1670*/  IMAD.WIDE R12, R21, 0x4, R12 ;  /* 0x00000004150c7825 */ /* 0x001fc800078e020c */
[----:B---3--:R-:W-:-:S04]  /*1680*/  FADD R17, -R14, 1 ;  /* 0x3f8000000e117421 */ /* 0x008fc80000000100 */
[----:B------:R-:W-:Y:S01]  /*1690*/  FMUL R17, R14, R17 ;  /* 0x000000110e117220 */ /* 0x000fe20000400000 */
[----:B----4-:R-:W-:-:S04]  /*16a0*/  FMUL R2, R3, R2 ;  /* 0x0000000203027220 */ /* 0x010fc80000400000 */
[----:B------:R-:W-:-:S04]  /*16b0*/  FMUL R2, R2, R17 ;  /* 0x0000001102027220 */ /* 0x000fc80000400000 */
[----:B-----5:R-:W-:-:S05]  /*16c0*/  FMUL R19, R2, R19 ;  /* 0x0000001302137220 */ /* 0x020fca0000400000 */
[----:B------:R0:W-:Y:S04]  /*16d0*/  REDG.E.ADD.F32.FTZ.RN.STRONG.GPU desc[UR8][R12.64], R19 ;  /* 0x000000130c0079a6 */ /* 0x0001e8000c12f308 */
[----:B------:R-:W2:Y:S04]  /*16e0*/  LDG.E R6, desc[UR8][R6.64+0x4] ;  /* 0x0000040806067981 */ /* 0x000ea8000c1e1900 */
[----:B------:R-:W3:Y:S04]  /*16f0*/  LDG.E R8, desc[UR8][R8.64+0x4] ;  /* 0x0000040808087981 */ /* 0x000ee8000c1e1900 */
[----:B------:R-:W4:Y:S01]  /*1700*/  LDG.E R11, desc[UR8][R10.64+0x4] ;  /* 0x000004080a0b7981 */ /* 0x000f22000c1e1900 */
[----:B------:R-:W-:-:S04]  /*1710*/  IMAD.WIDE R14, R15, 0x4, R12 ;  /* 0x000000040f0e7825 */ /* 0x000fc800078e020c */
[----:B--2---:R-:W-:Y:S01]  /*1720*/  FADD R17, -R6, 1 ;  /* 0x3f80000006117421 */ /* 0x004fe20000000100 */
[----:B---3--:R-:W-:-:S03]  /*1730*/  FMUL R2, R3, R8 ;  /* 0x0000000803027220 */ /* 0x008fc60000400000 */
[----:B------:R-:W-:-:S04]  /*1740*/  FMUL R17, R6, R17 ;  /* 0x0000001106117220 */ /* 0x000fc80000400000 */
[----:B------:R-:W-:-:S04]  /*1750*/  FMUL R2, R2, R17 ;  /* 0x0000001102027220 */ /* 0x000fc80000400000 */
[----:B----4-:R-:W-:-:S05]  /*1760*/  FMUL R17, R2, R11 ;  /* 0x0000000b02117220 */ /* 0x010fca0000400000 */
[----:B------:R0:W-:Y:S01]  /*1770*/  REDG.E.ADD.F32.FTZ.RN.STRONG.GPU desc[UR8][R14.64], R17 ;  /* 0x000000110e0079a6 */ /* 0x0001e2000c12f308 */
[----:B------:R-:W-:-:S07]  /*1780*/  IADD3 R5, PT, PT, R5, 0x2, RZ ;  /* 0x0000000205057810 */ /* 0x000fce0007ffe0ff */
.L_x_9:
[----:B------:R-:W-:Y:S05]  /*1790*/  @P1 EXIT ;  /* 0x000000000000194d */ /* 0x000fea0003800000 */
[----:B0123--:R-:W0:Y:S01]  /*17a0*/  LDC.64 R8, c[0x0][0x388] ;  /* 0x0000e200ff087b82 */ /* 0x00fe220000000a00 */
[----:B----4-:R-:W-:Y:S01]  /*17b0*/  IADD3 R13, PT, PT, R4, R5, RZ ;  /* 0x00000005040d7210 */ /* 0x010fe20007ffe0ff */
[----:B------:R-:W1:Y:S06]  /*17c0*/  LDCU UR4, c[0x0][0x3c0] ;  /* 0x00007800ff0477ac */ /* 0x000e6c0008000800 */
[----:B------:R-:W2:Y:S08]  /*17d0*/  LDC.64 R6, c[0x0][0x3a0] ;  /* 0x0000e800ff067b82 */ /* 0x000eb00000000a00 */
[----:B------:R-:W3:Y:S01]  /*17e0*/  LDC.64 R10, c[0x0][0x380] ;  /* 0x0000e000ff0a7b82 */ /* 0x000ee20000000a00 */
[----:B0-----:R-:W-:-:S06]  /*17f0*/  IMAD.WIDE.U32 R8, R5, 0x4, R8 ;  /* 0x0000000405087825 */ /* 0x001fcc00078e0008 */
[----:B------:R-:W4:Y:S01]  /*1800*/  LDG.E R8, desc[UR8][R8.64] ;  /* 0x0000000808087981 */ /* 0x000f22000c1e1900 */
[----:B--2---:R-:W-:Y:S02]  /*1810*/  IMAD.WIDE R6, R13, 0x4, R6 ;  /* 0x000000040d067825 */ /* 0x004fe400078e0206 */
[----:B------:R-:W0:Y:S04]  /*1820*/  LDC.64 R12, c[0x0][0x3a8] ;  /* 0x0000ea00ff0c7b82 */ /* 0x000e280000000a00 */
[----:B------:R-:W2:Y:S01]  /*1830*/  LDG.E R6, desc[UR8][R6.64] ;  /* 0x0000000806067981 */ /* 0x000ea2000c1e1900 */
[----:B---3--:R-:W-:-:S06]  /*1840*/  IMAD.WIDE.U32 R10, R5, 0x4, R10 ;  /* 0x00000004050a7825 */ /* 0x008fcc00078e000a */
[----:B------:R-:W3:Y:S01]  /*1850*/  LDG.E R10, desc[UR8][R10.64] ;  /* 0x000000080a0a7981 */ /* 0x000ee2000c1e1900 */
[----:B----4-:R-:W-:-:S04]  /*1860*/  FADD R15, -R8, 1 ;  /* 0x3f800000080f7421 */ /* 0x010fc80000000100 */
[----:B------:R-:W-:Y:S01]  /*1870*/  FMUL R15, R8, R15 ;  /* 0x0000000f080f7220 */ /* 0x000fe20000400000 */
[----:B--2---:R-:W-:Y:S01]  /*1880*/  FMUL R2, R3, R6 ;  /* 0x0000000603027220 */ /* 0x004fe20000400000 */
[----:B-1----:R-:W-:-:S03]  /*1890*/  IMAD R3, R5, UR4, R0 ;  /* 0x0000000405037c24 */ /* 0x002fc6000f8e0200 */
[----:B------:R-:W-:Y:S01]  /*18a0*/  FMUL R15, R2, R15 ;  /* 0x0000000f020f7220 */ /* 0x000fe20000400000 */
[----:B0-----:R-:W-:-:S04]  /*18b0*/  IMAD.WIDE R2, R3, 0x4, R12 ;  /* 0x0000000403027825 */ /* 0x001fc800078e020c */
[----:B---3--:R-:W-:-:S05]  /*18c0*/  FMUL R15, R15, R10 ;  /* 0x0000000a0f0f7220 */ /* 0x008fca0000400000 */
[----:B------:R-:W-:Y:S01]  /*18d0*/  REDG.E.ADD.F32.FTZ.RN.STRONG.GPU desc[UR8][R2.64], R15 ;  /* 0x0000000f020079a6 */ /* 0x000fe2000c12f308 */
[----:B------:R-:W-:Y:S05]  /*18e0*/  EXIT ;  /* 0x000000000000794d */ /* 0x000fea0003800000 */
.L_x_10:
[----:B------:R-:W-:-:S00]  /*18f0*/  BRA `(.L_x_10) ;  /* 0xfffffffc00fc7947 */ /* 0x000fc0000383ffff */
[----:B------:R-:W-:-:S00]  /*1900*/  NOP ;  /* 0x0000000000007918 */ /* 0x000fc00000000000 */
[----:B------:R-:W-:-:S00]  /*1910*/  NOP ;  /* 0x0000000000007918 */ /* 0x000fc00000000000 */
[----:B------:R-:W-:-:S00]  /*1920*/  NOP ;  /* 0x0000000000007918 */ /* 0x000fc00000000000 */
[----:B------:R-:W-:-:S00]  /*1930*/  NOP ;  /* 0x0000000000007918 */ /* 0x000fc00000000000 */
[----:B------:R-:W-:-:S00]  /*1940*/  NOP ;  /* 0x0000000000007918 */ /* 0x000fc00000000000 */
[----:B------:R-:W-:-:S00]  /*1950*/  NOP ;  /* 0x0000000000007918 */ /* 0x000fc00000000000 */
[----:B------:R-:W-:-:S00]  /*1960*/  NOP ;  /* 0x0000000000007918 */ /* 0x000fc00000000000 */
[----:B------:R-:W-:-:S00]  /*1970*/  NOP ;  /* 0x0000000000007918 */ /* 0x000fc00000000000 */
.L_x_37:


//--------------------- .text._Z11feedforwardPfS_S_S_S_iii --------------------------
	.section	.text._Z11feedforwardPfS_S_S_S_iii,"ax",@progbits
	.align	128
        .global         _Z11feedforwardPfS_S_S_S_iii
        .type           _Z11feedforwardPfS_S_S_S_iii,@function
        .size           _Z11feedforwardPfS_S_S_S_iii,(.L_x_36 - _Z11feedforwardPfS_S_S_S_iii)
        .other          _Z11feedforwardPfS_S_S_S_iii,@"STO_CUDA_ENTRY STV_DEFAULT"
_Z11feedforwardPfS_S_S_S_iii:
.text._Z11feedforwardPfS_S_S_S_iii:
[----:B------:R-:W-:Y:S01]  /*0000*/  LDC R1, c[0x0][0x37c] ;  /* 0x0000df00ff017b82 */ /* 0x000fe20000000800 */
[----:B------:R-:W0:Y:S07]  /*0010*/  S2R R3, SR_TID.X ;  /* 0x0000000000037919 */ /* 0x000e2e0000002100 */
[----:B------:R-:W0:Y:S01]  /*0020*/  S2UR UR4, SR_CTAID.X ;  /* 0x00000000000479c3 */ /* 0x000e220000002500 */
[----:B------:R-:W1:Y:S01]  /*0030*/  LDCU UR5, c[0x0][0x3ac] ;  /* 0x00007580ff0577ac */ /* 0x000e620008000800 */
[----:B------:R-:W-:Y:S01]  /*0040*/  BSSY.RECONVERGENT B0, `(.L_x_11) ;  /* 0x00000bd000007945 */ /* 0x000fe20003800200 */
[----:B------:R-:W2:Y:S05]  /*0050*/  LDCU.64 UR16, c[0x0][0x358] ;  /* 0x00006b00ff1077ac */ /* 0x000eaa0008000a00 */
[----:B------:R-:W0:Y:S02]  /*0060*/  LDC R6, c[0x0][0x360] ;  /* 0x0000d800ff067b82 */ /* 0x000e240000000800 */
[----:B0-----:R-:W-:-:S05]  /*0070*/  IMAD R6, R6, UR4, R3 ;  /* 0x0000000406067c24 */ /* 0x001fca000f8e0203 */
[----:B-1----:R-:W-:-:S13]  /*0080*/  ISETP.GE.AND P0, PT, R6, UR5, PT ;  /* 0x0000000506007c0c */ /* 0x002fda000bf06270 */
[----:B--2---:R-:W-:Y:S05]  /*0090*/  @P0 BRA `(.L_x_12) ;  /* 0x0000000800dc0947 */ /* 0x004fea0003800000 */
[----:B------:R-:W0:Y:S01]  /*00a0*/  LDCU UR8, c[0x0][0x3a8] ;  /* 0x00007500ff0877ac */ /* 0x000e220008000800 */
[----:B------:R-:W-:Y:S01]  /*00b0*/  HFMA2 R15, -RZ, RZ, 0, 0 ;  /* 0x00000000ff0f7431 */ /* 0x000fe200000001ff */
[----:B0-----:R-:W-:-:S09]  /*00c0*/  UISETP.GE.AND UP0, UPT, UR8, 0x1, UPT ;  /* 0x000000010800788c */ /* 0x001fd2000bf06270 */
[----:B------:R-:W-:Y:S05]  /*00d0*/  BRA.U !UP0, `(.L_x_13) ;  /* 0x0000000908607547 */ /* 0x000fea000b800000 */
[----:B------:R-:W-:Y:S02]  /*00e0*/  UISETP.GE.U32.AND UP1, UPT, UR8, 0x10, UPT ;  /* 0x000000100800788c */ /* 0x000fe4000bf26070 */
[----:B------:R-:W-:Y:S01]  /*00f0*/  IMAD R7, R6, UR8, RZ ;  /* 0x0000000806077c24 */ /* 0x000fe2000f8e02ff */
[----:B------:R-:W-:Y:S01]  /*0100*/  ULOP3.LUT UR9, UR8, 0xf, URZ, 0xc0, !UPT ;  /* 0x0000000f08097892 */ /* 0x000fe2000f8ec0ff */
[----:B------:R-:W-:Y:S02]  /*0110*/  MOV R15, RZ ;  /* 0x000000ff000f7202 */ /* 0x000fe40000000f00 */
[----:B------:R-:W-:Y:S01]  /*0120*/  MOV R8, RZ ;  /* 0x000000ff00087202 */ /* 0x000fe20000000f00 */
[----:B------:R-:W-:Y:S02]  /*0130*/  UISETP.NE.AND UP0, UPT, UR9, URZ, UPT ;  /* 0x000000ff0900728c */ /* 0x000fe4000bf05270 */
[----:B------:R-:W-:Y:S09]  /*0140*/  BRA.U !UP1, `(.L_x_14) ;  /* 0x0000000509147547 */ /* 0x000ff2000b800000 */
[----:B------:R-:W0:Y:S01]  /*0150*/  LDCU.128 UR12, c[0x0][0x380] ;  /* 0x00007000ff0c77ac */ /* 0x000e220008000c00 */
[----:B------:R-:W-:Y:S02]  /*0160*/  MOV R15, RZ ;  /* 0x000000ff000f7202 */ /* 0x000fe40000000f00 */
[----:B------:R-:W-:Y:S01]  /*0170*/  MOV R0, R7 ;  /* 0x0000000700007202 */ /* 0x000fe20000000f00 */
[----:B------:R-:W-:-:S04]  /*0180*/  ULOP3.LUT UR10, UR8, 0x7ffffff0, URZ, 0xc0, !UPT ;  /* 0x7ffffff0080a7892 */ /* 0x000fc8000f8ec0ff */
[----:B------:R-:W-:Y:S02]  /*0190*/  UIADD3 UR11, UPT, UPT, -UR10, URZ, URZ ;  /* 0x000000ff0a0b7290 */ /* 0x000fe4000fffe1ff */
[----:B------:R-:W-:Y:S01]  /*01a0*/  MOV R8, UR10 ;  /* 0x0000000a00087c02 */ /* 0x000fe20008000f00 */
[----:B0-----:R-:W-:Y:S02]  /*01b0*/  UIADD3 UR6, UP1, UPT, UR12, 0x20, URZ ;  /* 0x000000200c067890 */ /* 0x001fe4000ff3e0ff */
[----:B------:R-:W-:Y:S02]  /*01c0*/  UIADD3 UR4, UP2, UPT, UR14, 0x20, URZ ;  /* 0x000000200e047890 */ /* 0x000fe4000ff5e0ff */
[----:B------:R-:W-:Y:S02]  /*01d0*/  UIADD3.X UR7, UPT, UPT, URZ, UR13, URZ, UP1, !UPT ;  /* 0x0000000dff077290 */ /* 0x000fe40008ffe4ff */
[----:B------:R-:W-:Y:S01]  /*01e0*/  MOV R2, UR6 ;  /* 0x0000000600027c02 */ /* 0x000fe20008000f00 */
[----:B------:R-:W-:-:S03]  /*01f0*/  UIADD3.X UR5, UPT, UPT, URZ, UR15, URZ, UP2, !UPT ;  /* 0x0000000fff057290 */ /* 0x000fc600097fe4ff */
[----:B------:R-:W-:-:S09]  /*0200*/  MOV R3, UR7 ;  /* 0x0000000700037c02 */ /* 0x000fd20008000f00 */
.L_x_15:
[----:B------:R-:W-:Y:S01]  /*0210*/  MOV R4, UR4 ;  /* 0x0000000400047c02 */ /* 0x000fe20008000f00 */
[----:B------:R-:W2:Y:S01]  /*0220*/  LDG.E R16, desc[UR16][R2.64+-0x20] ;  /* 0xffffe01002107981 */ /* 0x000ea2000c1e1900 */
[----:B------:R-:W-:-:S03]  /*0230*/  MOV R5, UR5 ;  /* 0x0000000500057c02 */ /* 0x000fc60008000f00 */
[----:B------:R-:W3:Y:S01]  /*0240*/  LDG.E R18, desc[UR16][R2.64+-0x1c] ;  /* 0xffffe41002127981 */ /* 0x000ee2000c1e1900 */
[----:B------:R-:W-:-:S03]  /*0250*/  IMAD.WIDE R4, R0, 0x4, R4 ;  /* 0x0000000400047825 */ /* 0x000fc600078e0204 */
[----:B------:R-:W4:Y:S04]  /*0260*/  LDG.E R19, desc[UR16][R2.64+-0x18] ;  /* 0xffffe81002137981 */ /* 0x000f28000c1e1900 */
[----:B------:R-:W2:Y:S04]  /*0270*/  LDG.E R17, desc[UR16][R4.64+-0x20] ;  /* 0xffffe01004117981 */ /* 0x000ea8000c1e1900 */
[----:B------:R-:W3:Y:S04]  /*0280*/  LDG.E R25, desc[UR16][R4.64+-0x1c] ;  /* 0xffffe41004197981 */ /* 0x000ee8000c1e1900 */
[----:B------:R-:W4:Y:S04]  /*0290*/  LDG.E R20, desc[UR16][R4.64+-0x18] ;  /* 0xffffe81004147981 */ /* 0x000f28000c1e1900 */
[----:B------:R-:W5:Y:S04]  /*02a0*/  LDG.E R22, desc[UR16][R2.64+-0x14] ;  /* 0xffffec1002167981 */ /* 0x000f68000c1e1900 */
        /* <DEDUP_REMOVED lines=8> */
[----:B------:R-:W5:Y:S01]  /*0330*/  LDG.E R14, desc[UR16][R4.64+-0x4] ;  /* 0xfffffc10040e7981 */ /* 0x000f62000c1e1900 */
[----:B--2---:R-:W-:-:S03]  /*0340*/  FFMA R17, R16, R17, R15 ;  /* 0x0000001110117223 */ /* 0x004fc6000000000f */
[----:B------:R-:W2:Y:S04]  /*0350*/  LDG.E R15, desc[UR16][R2.64] ;  /* 0x00000010020f7981 */ /* 0x000ea8000c1e1900 */
[----:B------:R-:W2:Y:S01]  /*0360*/  LDG.E R16, desc[UR16][R4.64] ;  /* 0x0000001004107981 */ /* 0x000ea2000c1e1900 */
[----:B---3--:R-:W-:-:S03]  /*0370*/  FFMA R26, R18, R25, R17 ;  /* 0x00000019121a7223 */ /* 0x008fc60000000011 */
[----:B------:R-:W3:Y:S01]  /*0380*/  LDG.E R17, desc[UR16][R2.64+0x4] ;  /* 0x0000041002117981 */ /* 0x000ee2000c1e1900 */
[----:B----4-:R-:W-:-:S03]  /*0390*/  FFMA R25, R19, R20, R26 ;  /* 0x0000001413197223 */ /* 0x010fc6000000001a */
[----:B------:R-:W3:Y:S04]  /*03a0*/  LDG.E R18, desc[UR16][R4.64+0x4] ;  /* 0x0000041004127981 */ /* 0x000ee8000c1e1900 */
[----:B------:R-:W4:Y:S01]  /*03b0*/  LDG.E R19, desc[UR16][R2.64+0x8] ;  /* 0x0000081002137981 */ /* 0x000f22000c1e1900 */
[----:B-----5:R-:W-:-:S03]  /*03c0*/  FFMA R26, R22, R21, R25 ;  /* 0x00000015161a7223 */ /* 0x020fc60000000019 */
[----:B------:R-:W4:Y:S04]  /*03d0*/  LDG.E R20, desc[UR16][R4.64+0x8] ;  /* 0x0000081004147981 */ /* 0x000f28000c1e1900 */
[----:B------:R-:W5:Y:S01]  /*03e0*/  LDG.E R21, desc[UR16][R2.64+0xc] ;  /* 0x00000c1002157981 */ /* 0x000f62000c1e1900 */
[----:B------:R-:W-:-:S03]  /*03f0*/  FFMA R26, R23, R24, R26 ;  /* 0x00000018171a7223 */ /* 0x000fc6000000001a */
[----:B------:R-:W5:Y:S04]  /*0400*/  LDG.E R22, desc[UR16][R4.64+0xc] ;  /* 0x00000c1004167981 */ /* 0x000f68000c1e1900 */
[----:B------:R-:W5:Y:S01]  /*0410*/  LDG.E R23, desc[UR16][R2.64+0x10] ;  /* 0x0000101002177981 */ /* 0x000f62000c1e1900 */
[----:B------:R-:W-:-:S03]  /*0420*/  FFMA R26, R9, R10, R26 ;  /* 0x0000000a091a7223 */ /* 0x000fc6000000001a */
[----:B------:R-:W5:Y:S04]  /*0430*/  LDG.E R24, desc[UR16][R4.64+0x10] ;  /* 0x0000101004187981 */ /* 0x000f68000c1e1900 */
[----:B------:R-:W5:Y:S01]  /*0440*/  LDG.E R9, desc[UR16][R2.64+0x14] ;  /* 0x0000141002097981 */ /* 0x000f62000c1e1900 */
[----:B------:R-:W-:-:S03]  /*0450*/  FFMA R28, R11, R12, R26 ;  /* 0x0000000c0b1c7223 */ /* 0x000fc6000000001a */
[----:B------:R-:W5:Y:S04]  /*0460*/  LDG.E R10, desc[UR16][R4.64+0x14] ;  /* 0x00001410040a7981 */ /* 0x000f68000c1e1900 */
[----:B------:R-:W5:Y:S04]  /*0470*/  LDG.E R12, desc[UR16][R2.64+0x18] ;  /* 0x00001810020c7981 */ /* 0x000f68000c1e1900 */
[----:B------:R-:W5:Y:S04]  /*0480*/  LDG.E R11, desc[UR16][R4.64+0x18] ;  /* 0x00001810040b7981 */ /* 0x000f68000c1e1900 */
[----:B------:R-:W5:Y:S04]  /*0490*/  LDG.E R26, desc[UR16][R4.64+0x1c] ;  /* 0x00001c10041a7981 */ /* 0x000f68000c1e1900 */
[----:B------:R0:W5:Y:S01]  /*04a0*/  LDG.E R25, desc[UR16][R2.64+0x1c] ;  /* 0x00001c1002197981 */ /* 0x000162000c1e1900 */
[----:B------:R-:W-:Y:S01]  /*04b0*/  FFMA R14, R13, R14, R28 ;  /* 0x0000000e0d0e7223 */ /* 0x000fe2000000001c */
[----:B------:R-:W-:-:S04]  /*04c0*/  UIADD3 UR11, UPT, UPT, UR11, 0x10, URZ ;  /* 0x000000100b0b7890 */ /* 0x000fc8000fffe0ff */
[----:B------:R-:W-:Y:S01]  /*04d0*/  UISETP.NE.AND UP1, UPT, UR11, URZ, UPT ;  /* 0x000000ff0b00728c */ /* 0x000fe2000bf25270 */
[----:B0-----:R-:W-:Y:S02]  /*04e0*/  IADD3 R2, P0, PT, R2, 0x40, RZ ;  /* 0x0000004002027810 */ /* 0x001fe40007f1e0ff */
[----:B------:R-:W-:Y:S02]  /*04f0*/  IADD3 R0, PT, PT, R0, 0x10, RZ ;  /* 0x0000001000007810 */ /* 0x000fe40007ffe0ff */
[----:B------:R-:W-:Y:S01]  /*0500*/  IADD3.X R3, PT, PT, RZ, R3, RZ, P0, !PT ;  /* 0x00000003ff037210 */ /* 0x000fe200007fe4ff */
[----:B--2---:R-:W-:-:S04]  /*0510*/  FFMA R14, R15, R16, R14 ;  /* 0x000000100f0e7223 */ /* 0x004fc8000000000e */
[----:B---3--:R-:W-:-:S04]  /*0520*/  FFMA R14, R17, R18, R14 ;  /* 0x00000012110e7223 */ /* 0x008fc8000000000e */
[----:B----4-:R-:W-:-:S04]  /*0530*/  FFMA R14, R19, R20, R14 ;  /* 0x00000014130e7223 */ /* 0x010fc8000000000e */
[----:B-----5:R-:W-:-:S04]  /*0540*/  FFMA R14, R21, R22, R14 ;  /* 0x00000016150e7223 */ /* 0x020fc8000000000e */
[----:B------:R-:W-:-:S04]  /*0550*/  FFMA R14, R23, R24, R14 ;  /* 0x00000018170e7223 */ /* 0x000fc8000000000e */
[----:B------:R-:W-:-:S04]  /*0560*/  FFMA R9, R9, R10, R14 ;  /* 0x0000000a09097223 */ /* 0x000fc8000000000e */
[----:B------:R-:W-:-:S04]  /*0570*/  FFMA R12, R12, R11, R9 ;  /* 0x0000000b0c0c7223 */ /* 0x000fc80000000009 */
[----:B------:R-:W-:Y:S01]  /*0580*/  FFMA R15, R25, R26, R12 ;  /* 0x0000001a190f7223 */ /* 0x000fe2000000000c */
[----:B------:R-:W-:Y:S06]  /*0590*/  BRA.U UP1, `(.L_x_15) ;  /* 0xfffffffd011c7547 */ /* 0x000fec000b83ffff */
.L_x_14:
[----:B------:R-:W-:Y:S05]  /*05a0*/  BRA.U !UP0, `(.L_x_13) ;  /* 0x00000005082c7547 */ /* 0x000fea000b800000 */
[----:B------:R-:W-:Y:S02]  /*05b0*/  UISETP.GE.U32.AND UP0, UPT, UR9, 0x8, UPT ;  /* 0x000000080900788c */ /* 0x000fe4000bf06070 */
[----:B------:R-:W-:-:S04]  /*05c0*/  ULOP3.LUT UR5, UR8, 0x7, URZ, 0xc0, !UPT ;  /* 0x0000000708057892 */ /* 0x000fc8000f8ec0ff */
[----:B------:R-:W-:-:S03]  /*05d0*/  UISETP.NE.AND UP1, UPT, UR5, URZ, UPT ;  /* 0x000000ff0500728c */ /* 0x000fc6000bf25270 */
[----:B------:R-:W-:Y:S08]  /*05e0*/  BRA.U !UP0, `(.L_x_16) ;  /* 0x0000000108787547 */ /* 0x000ff0000b800000 */
[----:B------:R-:W0:Y:S01]  /*05f0*/  LDC.64 R2, c[0x0][0x388] ;  /* 0x0000e200ff027b82 */ /* 0x000e220000000a00 */
[----:B------:R-:W-:-:S07]  /*0600*/  IADD3 R9, PT, PT, R7, R8, RZ ;  /* 0x0000000807097210 */ /* 0x000fce0007ffe0ff */
[----:B------:R-:W1:Y:S01]  /*0610*/  LDC.64 R4, c[0x0][0x380] ;  /* 0x0000e000ff047b82 */ /* 0x000e620000000a00 */
[----:B0-----:R-:W-:-:S05]  /*0620*/  IMAD.WIDE R2, R9, 0x4, R2 ;  /* 0x0000000409027825 */ /* 0x001fca00078e0202 */
[----:B------:R-:W2:Y:S01]  /*0630*/  LDG.E R11, desc[UR16][R2.64] ;  /* 0x00000010020b7981 */ /* 0x000ea2000c1e1900 */
[----:B-1----:R-:W-:-:S03]  /*0640*/  IMAD.WIDE.U32 R4, R8, 0x4, R4 ;  /* 0x0000000408047825 */ /* 0x002fc600078e0004 */
[----:B------:R-:W3:Y:S04]  /*0650*/  LDG.E R12, desc[UR16][R2.64+0x4] ;  /* 0x00000410020c7981 */ /* 0x000ee8000c1e1900 */
[----:B------:R-:W2:Y:S04]  /*0660*/  LDG.E R10, desc[UR16][R4.64] ;  /* 0x00000010040a7981 */ /* 0x000ea8000c1e1900 */
[----:B------:R-:W3:Y:S04]  /*0670*/  LDG.E R13, desc[UR16][R4.64+0x4] ;  /* 0x00000410040d7981 */ /* 0x000ee8000c1e1900 */
[----:B------:R-:W4:Y:S04]  /*0680*/  LDG.E R14, desc[UR16][R2.64+0x8] ;  /* 0x00000810020e7981 */ /* 0x000f28000c1e1900 */
        /* <DEDUP_REMOVED lines=11> */
[----:B------:R-:W-:Y:S01]  /*0740*/  IADD3 R8, PT, PT, R8, 0x8, RZ ;  /* 0x0000000808087810 */ /* 0x000fe20007ffe0ff */
[----:B--2---:R-:W-:-:S04]  /*0750*/  FFMA R10, R10, R11, R15 ;  /* 0x0000000b0a0a7223 */ /* 0x004fc8000000000f */
[----:B---3--:R-:W-:-:S04]  /*0760*/  FFMA R10, R13, R12, R10 ;  /* 0x0000000c0d0a7223 */ /* 0x008fc8000000000a */
[----:B----4-:R-:W-:-:S04]  /*0770*/  FFMA R10, R17, R14, R10 ;  /* 0x0000000e110a7223 */ /* 0x010fc8000000000a */
[----:B-----5:R-:W-:-:S04]  /*0780*/  FFMA R10, R19, R16, R10 ;  /* 0x00000010130a7223 */ /* 0x020fc8000000000a */
[----:B------:R-:W-:-:S04]  /*0790*/  FFMA R10, R21, R18, R10 ;  /* 0x00000012150a7223 */ /* 0x000fc8000000000a */
[----:B------:R-:W-:-:S04]  /*07a0*/  FFMA R23, R23, R20, R10 ;  /* 0x0000001417177223 */ /* 0x000fc8000000000a */
[----:B------:R-:W-:-:S04]  /*07b0*/  FFMA R0, R0, R9, R23 ;  /* 0x0000000900007223 */ /* 0x000fc80000000017 */
[----:B------:R-:W-:-:S07]  /*07c0*/  FFMA R15, R25, R22, R0 ;  /* 0x00000016190f7223 */ /* 0x000fce0000000000 */
.L_x_16:
        /* <DEDUP_REMOVED lines=17> */
[----:B------:R-:W5:Y:S01]  /*08e0*/  LDG.E R17, desc[UR16][R2.64+0xc] ;  /* 0x00000c1002117981 */ /* 0x000f62000c1e1900 */
[----:B------:R-:W-:Y:S01]  /*08f0*/  IADD3 R8, PT, PT, R8, 0x4, RZ ;  /* 0x0000000408087810 */ /* 0x000fe20007ffe0ff */
[----:B--2---:R-:W-:-:S04]  /*0900*/  FFMA R0, R0, R9, R15 ;  /* 0x0000000900007223 */ /* 0x004fc8000000000f */
[----:B---3--:R-:W-:-:S04]  /*0910*/  FFMA R0, R11, R10, R0 ;  /* 0x0000000a0b007223 */ /* 0x008fc80000000000 */
[----:B----4-:R-:W-:-:S04]  /*0920*/  FFMA R0, R13, R12, R0 ;  /* 0x0000000c0d007223 */ /* 0x010fc80000000000 */
[----:B-----5:R-:W-:-:S07]  /*0930*/  FFMA R15, R17, R14, R0 ;  /* 0x0000000e110f7223 */ /* 0x020fce0000000000 */
.L_x_17:
[----:B------:R-:W-:Y:S05]  /*0940*/  BRA.U !UP1, `(.L_x_13) ;  /* 0x0000000109447547 */ /* 0x000fea000b800000 */
[----:B------:R-:W0:Y:S01]  /*0950*/  LDC.64 R2, c[0x0][0x380] ;  /* 0x0000e000ff027b82 */ /* 0x000e220000000a00 */
[----:B------:R-:W-:Y:S01]  /*0960*/  IADD3 R7, PT, PT, R7, R8, RZ ;  /* 0x0000000807077210 */ /* 0x000fe20007ffe0ff */
[----:B------:R-:W-:-:S06]  /*0970*/  UIADD3 UR4, UPT, UPT, -UR4, URZ, URZ ;  /* 0x000000ff04047290 */ /* 0x000fcc000fffe1ff */
[----:B------:R-:W1:Y:S01]  /*0980*/  LDC.64 R10, c[0x0][0x388] ;  /* 0x0000e200ff0a7b82 */ /* 0x000e620000000a00 */
[----:B0-----:R-:W-:-:S03]  /*0990*/  IMAD.WIDE.U32 R2, R8, 0x4, R2 ;  /* 0x0000000408027825 */ /* 0x001fc600078e0002 */
[----:B------:R-:W-:Y:S02]  /*09a0*/  MOV R4, R2 ;  /* 0x0000000200047202 */ /* 0x000fe40000000f00 */
[----:B------:R-:W-:-:S07]  /*09b0*/  MOV R5, R3 ;  /* 0x0000000300057202 */ /* 0x000fce0000000f00 */
.L_x_18:
[----:B-1----:R-:W-:Y:S01]  /*09c0*/  IMAD.WIDE R2, R7, 0x4, R10 ;  /* 0x0000000407027825 */ /* 0x002fe200078e020a */
[----:B------:R0:W2:Y:S05]  /*09d0*/  LDG.E R0, desc[UR16][R4.64] ;  /* 0x0000001004007981 */ /* 0x0000aa000c1e1900 */
[----:B------:R-:W2:Y:S01]  /*09e0*/  LDG.E R2, desc[UR16][R2.64] ;  /* 0x0000001002027981 */ /* 0x000ea2000c1e1900 */
[----:B------:R-:W-:-:S04]  /*09f0*/  UIADD3 UR4, UPT, UPT, UR4, 0x1, URZ ;  /* 0x0000000104047890 */ /* 0x000fc8000fffe0ff */
[----:B------:R-:W-:Y:S01]  /*0a00*/  UISETP.NE.AND UP0, UPT, UR4, URZ, UPT ;  /* 0x000000ff0400728c */ /* 0x000fe2000bf05270 */
[----:B0-----:R-:W-:Y:S02]  /*0a10*/  IADD3 R4, P0, PT, R4, 0x4, RZ ;  /* 0x0000000404047810 */ /* 0x001fe40007f1e0ff */
[----:B------:R-:W-:Y:S02]  /*0a20*/  IADD3 R7, PT, PT, R7, 0x1, RZ ;  /* 0x0000000107077810 */ /* 0x000fe40007ffe0ff */
[----:B------:R-:W-:Y:S01]  /*0a30*/  IADD3.X R5, PT, PT, RZ, R5, RZ, P0, !PT ;  /* 0x00000005ff057210 */ /* 0x000fe200007fe4ff */
[----:B--2---:R-:W-:-:S03]  /*0a40*/  FFMA R15, R0, R2, R15 ;  /* 0x00000002000f7223 */ /* 0x004fc6000000000f */
[----:B------:R-:W-:Y:S05]  /*0a50*/  BRA.U UP0, `(.L_x_18) ;  /* 0xfffffffd00d87547 */ /* 0x000fea000b83ffff */
.L_x_13:
[----:B------:R-:W-:Y:S01]  /*0a60*/  MOV R0, 0x3bbb989d ;  /* 0x3bbb989d00007802 */ /* 0x000fe20000000f00 */
[----:B------:R-:W-:Y:S01]  /*0a70*/  BSSY.RECONVERGENT B1, `(.L_x_19) ;  /* 0x0000016000017945 */ /* 0x000fe20003800200 */
[----:B------:R-:W-:-:S03]  /*0a80*/  MOV R3, 0x437c0000 ;  /* 0x437c000000037802 */ /* 0x000fc60000000f00 */
[----:B------:R-:W-:-:S04]  /*0a90*/  FFMA.SAT R0, R15, -R0, 0.5 ;  /* 0x3f0000000f007423 */ /* 0x000fc80000002800 */
[----:B------:R-:W-:-:S04]  /*0aa0*/  FFMA.RM R0, R0, R3, 12582913 ;  /* 0x4b40000100007423 */ /* 0x000fc80000004003 */
[C---:B------:R-:W-:Y:S01]  /*0ab0*/  FADD R2, R0.reuse, -12583039 ;  /* 0xcb40007f00027421 */ /* 0x040fe20000000000 */
[----:B------:R-:W-:-:S03]  /*0ac0*/  SHF.L.U32 R0, R0, 0x17, RZ ;  /* 0x0000001700007819 */ /* 0x000fc600000006ff */
[----:B------:R-:W-:-:S04]  /*0ad0*/  FFMA R2, R15, -1.4426950216293334961, -R2 ;  /* 0xbfb8aa3b0f027823 */ /* 0x000fc80000000802 */
[----:B------:R-:W-:-:S04]  /*0ae0*/  FFMA R2, R15, -1.925963033500011079e-08, R2 ;  /* 0xb2a570600f027823 */ /* 0x000fc80000000002 */
[----:B------:R-:W0:Y:S02]  /*0af0*/  MUFU.EX2 R3, R2 ;  /* 0x0000000200037308 */ /* 0x000e240000000800 */
[----:B0-----:R-:W-:-:S05]  /*0b00*/  FFMA R2, R0, R3, 1 ;  /* 0x3f80000000027423 */ /* 0x001fca0000000003 */
[----:B------:R-:W-:-:S04]  /*0b10*/  IADD3 R0, PT, PT, R2, 0x1800000, RZ ;  /* 0x0180000002007810 */ /* 0x000fc80007ffe0ff */
[----:B------:R-:W-:-:S04]  /*0b20*/  LOP3.LUT R0, R0, 0x7f800000, RZ, 0xc0, !PT ;  /* 0x7f80000000007812 */ /* 0x000fc800078ec0ff */
[----:B------:R-:W-:-:S13]  /*0b30*/  ISETP.GT.U32.AND P0, PT, R0, 0x1ffffff, PT ;  /* 0x01ffffff0000780c */ /* 0x000fda0003f04070 */
[----:B------:R-:W-:Y:S05]  /*0b40*/  @P0 BRA `(.L_x_20) ;  /* 0x0000000000100947 */ /* 0x000fea0003800000 */
[----:B------:R-:W-:-:S07]  /*0b50*/  MOV R4, 0xb70 ;  /* 0x00000b7000047802 */ /* 0x000fce0000000f00 */
[----:B------:R-:W-:Y:S05]  /*0b60*/  CALL.REL.NOINC `($__internal_0_$__cuda_sm20_rcp_rn_f32_slowpath) ;  /* 0x0000000c00187944 */ /* 0x000fea0003c00000 */
[----:B------:R-:W-:Y:S01]  /*0b70*/  MOV R5, R3 ;  /* 0x0000000300057202 */ /* 0x000fe20000000f00 */
[----:B------:R-:W-:Y:S06]  /*0b80*/  BRA `(.L_x_21) ;  /* 0x0000000000107947 */ /* 0x000fec0003800000 */
.L_x_20:
[----:B------:R-:W0:Y:S02]  /*0b90*/  MUFU.RCP R5, R2 ;  /* 0x0000000200057308 */ /* 0x000e240000001000 */
[----:B0-----:R-:W-:-:S04]  /*0ba0*/  FFMA R0, R2, R5, -1 ;  /* 0xbf80000002007423 */ /* 0x001fc80000000005 */
[----:B------:R-:W-:-:S04]  /*0bb0*/  FADD.FTZ R0, -R0, -RZ ;  /* 0x800000ff00007221 */ /* 0x000fc80000010100 */
[----:B------:R-:W-:-:S07]  /*0bc0*/  FFMA R5, R5, R0, R5 ;  /* 0x0000000005057223 */ /* 0x000fce0000000005 */
.L_x_21:
[----:B------:R-:W-:Y:S05]  /*0bd0*/  BSYNC.RECONVERGENT B1 ;  /* 0x0000000000017941 */ /* 0x000fea0003800200 */
.L_x_19:
[----:B------:R-:W0:Y:S02]  /*0be0*/  LDC.64 R2, c[0x0][0x398] ;  /* 0x0000e600ff027b82 */ /* 0x000e240000000a00 */
[----:B0-----:R-:W-:-:S05]  /*0bf0*/  IMAD.WIDE R2, R6, 0x4, R2 ;  /* 0x0000000406027825 */ /* 0x001fca00078e0202 */
[----:B------:R0:W-:Y:S02]  /*0c00*/  STG.E desc[UR16][R2.64], R5 ;  /* 0x0000000502007986 */ /* 0x0001e4000c101910 */
.L_x_12:
[----:B------:R-:W-:Y:S05]  /*0c10*/  BSYNC.RECONVERGENT B0 ;  /* 0x0000000000007941 */ /* 0x000fea0003800200 */
.L_x_11:
[----:B------:R-:W1:Y:S02]  /*0c20*/  LDCU UR4, c[0x0][0x3b0] ;  /* 0x00007600ff0477ac */ /* 0x000e640008000800 */
[----:B-1----:R-:W-:-:S13]  /*0c30*/  ISETP.GE.AND P0, PT, R6, UR4, PT ;  /* 0x0000000406007c0c */ /* 0x002fda000bf06270 */
[----:B------:R-:W-:Y:S05]  /*0c40*/  @P0 EXIT ;  /* 0x000000000000094d */ /* 0x000fea0003800000 */
[----:B------:R-:W1:Y:S01]  /*0c50*/  LDCU UR8, c[0x0][0x3ac] ;  /* 0x00007580ff0877ac */ /* 0x000e620008000800 */
[----:B------:R-:W-:Y:S01]  /*0c60*/  HFMA2 R15, -RZ, RZ, 0, 0 ;  /* 0x00000000ff0f7431 */ /* 0x000fe200000001ff */
[----:B-1----:R-:W-:-:S09]  /*0c70*/  UISETP.GE.AND UP0, UPT, UR8, 0x1, UPT ;  /* 0x000000010800788c */ /* 0x002fd2000bf06270 */
        /* <DEDUP_REMOVED lines=8> */
[----:B------:R-:W1:Y:S01]  /*0d00*/  LDCU.128 UR4, c[0x0][0x390] ;  /* 0x00007200ff0477ac */ /* 0x000e620008000c00 */
[----:B------:R-:W-:Y:S02]  /*0d10*/  MOV R15, RZ ;  /* 0x000000ff000f7202 */ /* 0x000fe40000000f00 */
[----:B------:R-:W-:Y:S01]  /*0d20*/  MOV R0, R7 ;  /* 0x0000000700007202 */ /* 0x000fe20000000f00 */
[----:B------:R-:W-:-:S04]  /*0d30*/  ULOP3.LUT UR10, UR8, 0x7ffffff0, URZ, 0xc0, !UPT ;  /* 0x7ffffff0080a7892 */ /* 0x000fc8000f8ec0ff */
[----:B------:R-:W-:Y:S02]  /*0d40*/  UIADD3 UR11, UPT, UPT, -UR10, URZ, URZ ;  /* 0x000000ff0a0b7290 */ /* 0x000fe4000fffe1ff */
[----:B------:R-:W-:Y:S01]  /*0d50*/  MOV R8, UR10 ;  /* 0x0000000a00087c02 */ /* 0x000fe20008000f00 */
[----:B-1----:R-:W-:Y:S02]  /*0d60*/  UIADD3 UR6, UP1, UPT, UR6, 0x20, URZ ;  /* 0x0000002006067890 */ /* 0x002fe4000ff3e0ff */
[----:B------:R-:W-:Y:S02]  /*0d70*/  UIADD3 UR4, UP2, UPT, UR4, 0x20, URZ ;  /* 0x0000002004047890 */ /* 0x000fe4000ff5e0ff */
[----:B------:R-:W-:Y:S02]  /*0d80*/  UIADD3.X UR7, UPT, UPT, URZ, UR7, URZ, UP1, !UPT ;  /* 0x00000007ff077290 */ /* 0x000fe40008ffe4ff */
[----:B0-----:R-:W-:Y:S01]  /*0d90*/  MOV R2, UR6 ;  /* 0x0000000600027c02 */ /* 0x001fe20008000f00 */
[----:B------:R-:W-:-:S03]  /*0da0*/  UIADD3.X UR5, UPT, UPT, URZ, UR5, URZ, UP2, !UPT ;  /* 0x00000005ff057290 */ /* 0x000fc600097fe4ff */
[----:B------:R-:W-:-:S09]  /*0db0*/  MOV R3, UR7 ;  /* 0x0000000700037c02 */ /* 0x000fd20008000f00 */
.L_x_24:
        /* <DEDUP_REMOVED lines=57> */
.L_x_23:
[----:B------:R-:W-:Y:S05]  /*1150*/  BRA.U !UP0, `(.L_x_22) ;  /* 0x00000005082c7547 */ /* 0x000fea000b800000 */
[----:B------:R-:W-:Y:S02]  /*1160*/  UISETP.GE.U32.AND UP0, UPT, UR9, 0x8, UPT ;  /* 0x000000080900788c */ /* 0x000fe4000bf06070 */
[----:B------:R-:W-:-:S04]  /*1170*/  ULOP3.LUT UR5, UR8, 0x7, URZ, 0xc0, !UPT ;  /* 0x0000000708057892 */ /* 0x000fc8000f8ec0ff */
[----:B------:R-:W-:-:S03]  /*1180*/  UISETP.NE.AND UP1, UPT, UR5, URZ, UPT ;  /* 0x000000ff0500728c */ /* 0x000fc6000bf25270 */
[----:B------:R-:W-:Y:S08]  /*1190*/  BRA.U !UP0, `(.L_x_25) ;  /* 0x0000000108787547 */ /* 0x000ff0000b800000 */
[----:B0-----:R-:W0:Y:S01]  /*11a0*/  LDC.64 R2, c[0x0][0x390] ;  /* 0x0000e400ff027b82 */ /* 0x001e220000000a00 */
        /* <DEDUP_REMOVED lines=29> */
.L_x_25:
        /* <DEDUP_REMOVED lines=23> */
.L_x_26:
[----:B------:R-:W-:Y:S05]  /*14f0*/  BRA.U !UP1, `(.L_x_22) ;  /* 0x0000000109447547 */ /* 0x000fea000b800000 */
[----:B0-----:R-:W0:Y:S01]  /*1500*/  LDC.64 R2, c[0x0][0x398] ;  /* 0x0000e600ff027b82 */ /* 0x001e220000000a00 */
[----:B------:R-:W-:Y:S01]  /*1510*/  IADD3 R7, PT, PT, R7, R8, RZ ;  /* 0x0000000807077210 */ /* 0x000fe20007ffe0ff */
[----:B------:R-:W-:-:S06]  /*1520*/  UIADD3 UR4, UPT, UPT, -UR4, URZ, URZ ;  /* 0x000000ff04047290 */ /* 0x000fcc000fffe1ff */
[----:B------:R-:W1:Y:S01]  /*1530*/  LDC.64 R10, c[0x0][0x390] ;  /* 0x0000e400ff0a7b82 */ /* 0x000e620000000a00 */
[----:B0-----:R-:W-:-:S03]  /*1540*/  IMAD.WIDE.U32 R2, R8, 0x4, R2 ;  /* 0x0000000408027825 */ /* 0x001fc600078e0002 */
[----:B------:R-:W-:Y:S02]  /*1550*/  MOV R4, R2 ;  /* 0x0000000200047202 */ /* 0x000fe40000000f00 */
[----:B------:R-:W-:-:S07]  /*1560*/  MOV R5, R3 ;  /* 0x0000000300057202 */ /* 0x000fce0000000f00 */
.L_x_27:
        /* <DEDUP_REMOVED lines=10> */
.L_x_22:
[----:B------:R-:W-:Y:S01]  /*1610*/  MOV R0, 0x3bbb989d ;  /* 0x3bbb989d00007802 */ /* 0x000fe20000000f00 */
[----:B------:R-:W-:Y:S01]  /*1620*/  BSSY.RECONVERGENT B0, `(.L_x_28) ;  /* 0x0000016000007945 */ /* 0x000fe20003800200 */
[----:B0-----:R-:W-:-:S03]  /*1630*/  MOV R3, 0x437c0000 ;  /* 0x437c000000037802 */ /* 0x001fc60000000f00 */
        /* <DEDUP_REMOVED lines=16> */
.L_x_29:
[----:B------:R-:W0:Y:S02]  /*1740*/  MUFU.RCP R5, R2 ;  /* 0x0000000200057308 */ /* 0x000e240000001000 */
[----:B0-----:R-:W-:-:S04]  /*1750*/  FFMA R0, R2, R5, -1 ;  /* 0xbf80000002007423 */ /* 0x001fc80000000005 */
[----:B------:R-:W-:-:S04]  /*1760*/  FADD.FTZ R0, -R0, -RZ ;  /* 0x800000ff00007221 */ /* 0x000fc80000010100 */
[----:B------:R-:W-:-:S07]  /*1770*/  FFMA R5, R5, R0, R5 ;  /* 0x0000000005057223 */ /* 0x000fce0000000005 */
.L_x_30:
[----:B------:R-:W-:Y:S05]  /*1780*/  BSYNC.RECONVERGENT B0 ;  /* 0x0000000000007941 */ /* 0x000fea0003800200 */
.L_x_28:
[----:B------:R-:W0:Y:S02]  /*1790*/  LDC.64 R2, c[0x0][0x3a0] ;  /* 0x0000e800ff027b82 */ /* 0x000e240000000a00 */
[----:B0-----:R-:W-:-:S05]  /*17a0*/  IMAD.WIDE R6, R6, 0x4, R2 ;  /* 0x0000000406067825 */ /* 0x001fca00078e0202 */
[----:B------:R-:W-:Y:S01]  /*17b0*/  STG.E desc[UR16][R6.64], R5 ;  /* 0x0000000506007986 */ /* 0x000fe2000c101910 */
[----:B------:R-:W-:Y:S05]  /*17c0*/  EXIT ;  /* 0x000000000000794d */ /* 0x000fea0003800000 */
        .weak           $__internal_0_$__cuda_sm20_rcp_rn_f32_slowpath
        .type           $__internal_0_$__cuda_sm20_rcp_rn_f32_slowpath,@function
        .size           $__internal_0_$__cuda_sm20_rcp_rn_f32_slowpath,(.L_x_36 - $__internal_0_$__cuda_sm20_rcp_rn_f32_slowpath)
$__internal_0_$__cuda_sm20_rcp_rn_f32_slowpath:
[----:B------:R-:W-:Y:S01]  /*17d0*/  SHF.L.U32 R0, R2, 0x1, RZ ;  /* 0x0000000102007819 */ /* 0x000fe200000006ff */
[----:B------:R-:W-:Y:S03]  /*17e0*/  BSSY.RECONVERGENT B2, `(.L_x_31) ;  /* 0x0000030000027945 */ /* 0x000fe60003800200 */
[----:B------:R-:W-:-:S04]  /*17f0*/  SHF.R.U32.HI R7, RZ, 0x18, R0 ;  /* 0x00000018ff077819 */ /* 0x000fc80000011600 */
[----:B------:R-:W-:-:S13]  /*1800*/  ISETP.NE.U32.AND P0, PT, R7, RZ, PT ;  /* 0x000000ff0700720c */ /* 0x000fda0003f05070 */
[----:B------:R-:W-:Y:S05]  /*1810*/  @P0 BRA `(.L_x_32) ;  /* 0x0000000000280947 */ /* 0x000fea0003800000 */
[----:B------:R-:W-:-:S04]  /*1820*/  SHF.L.U32 R0, R2, 0x1, RZ ;  /* 0x0000000102007819 */ /* 0x000fc800000006ff */
[----:B------:R-:W-:-:S13]  /*1830*/  ISETP.NE.AND P0, PT, R0, RZ, PT ;  /* 0x000000ff0000720c */ /* 0x000fda0003f05270 */
[----:B------:R-:W-:Y:S01]  /*1840*/  @P0 FFMA R5, R2, 1.84467440737095516160e+19, RZ ;  /* 0x5f80000002050823 */ /* 0x000fe200000000ff */
[----:B------:R-:W-:Y:S08]  /*1850*/  @!P0 MUFU.RCP R3, R2 ;  /* 0x0000000200038308 */ /* 0x000ff00000001000 */
[----:B------:R-:W0:Y:S02]  /*1860*/  @P0 MUFU.RCP R0, R5 ;  /* 0x0000000500000308 */ /* 0x000e240000001000 */
[----:B0-----:R-:W-:-:S04]  /*1870*/  @P0 FFMA R7, R5, R0, -1 ;  /* 0xbf80000005070423 */ /* 0x001fc80000000000 */
[----:B------:R-:W-:-:S04]  /*1880*/  @P0 FADD.FTZ R7, -R7, -RZ ;  /* 0x800000ff07070221 */ /* 0x000fc80000010100 */
[----:B------:R-:W-:-:S04]  /*1890*/  @P0 FFMA R0, R0, R7, R0 ;  /* 0x0000000700000223 */ /* 0x000fc80000000000 */
[----:B------:R-:W-:Y:S01]  /*18a0*/  @P0 FFMA R3, R0, 1.84467440737095516160e+19, RZ ;  /* 0x5f80000000030823 */ /* 0x000fe200000000ff */
[----:B------:R-:W-:Y:S06]  /*18b0*/  BRA `(.L_x_33) ;  /* 0x0000000000887947 */ /* 0x000fec0003800000 */
.L_x_32:
[----:B------:R-:W-:-:S04]  /*18c0*/  IADD3 R9, PT, PT, R7, -0xfd, RZ ;  /* 0xffffff0307097810 */ /* 0x000fc80007ffe0ff */
[----:B------:R-:W-:-:S13]  /*18d0*/  ISETP.GT.U32.AND P0, PT, R9, 0x1, PT ;  /* 0x000000010900780c */ /* 0x000fda0003f04070 */
[----:B------:R-:W-:Y:S05]  /*18e0*/  @P0 BRA `(.L_x_34) ;  /* 0x0000000000780947 */ /* 0x000fea0003800000 */
[----:B------:R-:W-:Y:S01]  /*18f0*/  LOP3.LUT R0, R2, 0x7fffff, RZ, 0xc0, !PT ;  /* 0x007fffff02007812 */ /* 0x000fe200078ec0ff */
[----:B------:R-:W-:-:S03]  /*1900*/  HFMA2 R10, -RZ, RZ, 0, 1.78813934326171875e-07 ;  /* 0x00000003ff0a7431 */ /* 0x000fc600000001ff */
[----:B------:R-:W-:-:S04]  /*1910*/  LOP3.LUT R0, R0, 0x3f800000, RZ, 0xfc, !PT ;  /* 0x3f80000000007812 */ /* 0x000fc800078efcff */
[----:B------:R-:W0:Y:S01]  /*1920*/  MUFU.RCP R3, R0 ;  /* 0x0000000000037308 */ /* 0x000e220000001000 */
[----:B------:R-:W-:Y:S01]  /*1930*/  SHF.L.U32 R10, R10, R9, RZ ;  /* 0x000000090a0a7219 */ /* 0x000fe200000006ff */
[----:B0-----:R-:W-:-:S04]  /*1940*/  FFMA R5, R0, R3, -1 ;  /* 0xbf80000000057423 */ /* 0x001fc80000000003 */
[----:B------:R-:W-:-:S04]  /*1950*/  FADD.FTZ R8, -R5, -RZ ;  /* 0x800000ff05087221 */ /* 0x000fc80000010100 */
[CCC-:B------:R-:W-:Y:S01]  /*1960*/  FFMA.RM R5, R3.reuse, R8.reuse, R3.reuse ;  /* 0x0000000803057223 */ /* 0x1c0fe20000004003 */
[----:B------:R-:W-:-:S04]  /*1970*/  FFMA.RP R8, R3, R8, R3 ;  /* 0x0000000803087223 */ /* 0x000fc80000008003 */
[C---:B------:R-:W-:Y:S02]  /*1980*/  LOP3.LUT R3, R5.reuse, 0x7fffff, RZ, 0xc0, !PT ;  /* 0x007fffff05037812 */ /* 0x040fe400078ec0ff */
[----:B------:R-:W-:Y:S02]  /*1990*/  FSETP.NEU.FTZ.AND P0, PT, R5, R8, PT ;  /* 0x000000080500720b */ /* 0x000fe40003f1d000 */
[----:B------:R-:W-:Y:S02]  /*19a0*/  LOP3.LUT R3, R3, 0x800000, RZ, 0xfc, !PT ;  /* 0x0080000003037812 */ /* 0x000fe400078efcff */
[----:B------:R-:W-:Y:S02]  /*19b0*/  SEL R5, RZ, 0xffffffff, !P0 ;  /* 0xffffffffff057807 */ /* 0x000fe40004000000 */
[----:B------:R-:W-:Y:S02]  /*19c0*/  LOP3.LUT R10, R10, R3, RZ, 0xc0, !PT ;  /* 0x000000030a0a7212 */ /* 0x000fe400078ec0ff */
[----:B------:R-:W-:-:S02]  /*19d0*/  IADD3 R0, PT, PT, -R5, RZ, RZ ;  /* 0x000000ff05007210 */ /* 0x000fc40007ffe1ff */
[-C--:B------:R-:W-:Y:S02]  /*19e0*/  SHF.R.U32.HI R10, RZ, R9.reuse, R10 ;  /* 0x00000009ff0a7219 */ /* 0x080fe4000001160a */
[----:B------:R-:W-:Y:S02]  /*19f0*/  LOP3.LUT P1, RZ, R0, R9, R3, 0xf8, !PT ;  /* 0x0000000900ff7212 */ /* 0x000fe4000782f803 */
[C---:B------:R-:W-:Y:S02]  /*1a00*/  LOP3.LUT P0, RZ, R10.reuse, 0x1, RZ, 0xc0, !PT ;  /* 0x000000010aff7812 */ /* 0x040fe4000780c0ff */
[----:B------:R-:W-:-:S04]  /*1a10*/  LOP3.LUT P2, RZ, R10, 0x2, RZ, 0xc0, !PT ;  /* 0x000000020aff7812 */ /* 0x000fc8000784c0ff */
[----:B------:R-:W-:Y:S02]  /*1a20*/  PLOP3.LUT P0, PT, P0, P1, P2, 0xe0, 0x0 ;  /* 0x000000000000781c */ /* 0x000fe40000703c20 */
[----:B------:R-:W-:Y:S02]  /*1a30*/  LOP3.LUT P1, RZ, R2, 0x7fffff, RZ, 0xc0, !PT ;  /* 0x007fffff02ff7812 */ /* 0x000fe4000782c0ff */
[----:B------:R-:W-:-:S04]  /*1a40*/  SEL R0, RZ, 0x1, !P0 ;  /* 0x00000001ff007807 */ /* 0x000fc80004000000 */
[----:B------:R-:W-:-:S04]  /*1a50*/  IADD3 R0, PT, PT, -R0, RZ, RZ ;  /* 0x000000ff00007210 */ /* 0x000fc80007ffe1ff */
[----:B------:R-:W-:Y:S02]  /*1a60*/  ISETP.GE.AND P0, PT, R0, RZ, PT ;  /* 0x000000ff0000720c */ /* 0x000fe40003f06270 */
[----:B------:R-:W-:-:S04]  /*1a70*/  IADD3 R0, PT, PT, R7, -0xfc, RZ ;  /* 0xffffff0407007810 */ /* 0x000fc80007ffe0ff */
[----:B------:R-:W-:-:S07]  /*1a80*/  SHF.R.U32.HI R3, RZ, R0, R3 ;  /* 0x00000000ff037219 */ /* 0x000fce0000011603 */
[----:B------:R-:W-:-:S04]  /*1a90*/  @!P0 IADD3 R3, PT, PT, R3, 0x1, RZ ;  /* 0x0000000103038810 */ /* 0x000fc80007ffe0ff */
[----:B------:R-:W-:-:S04]  /*1aa0*/  @!P1 SHF.L.U32 R3, R3, 0x1, RZ ;  /* 0x0000000103039819 */ /* 0x000fc800000006ff */
[----:B------:R-:W-:Y:S01]  /*1ab0*/  LOP3.LUT R3, R3, 0x80000000, R2, 0xf8, !PT ;  /* 0x8000000003037812 */ /* 0x000fe200078ef802 */
[----:B------:R-:W-:Y:S06]  /*1ac0*/  BRA `(.L_x_33) ;  /* 0x0000000000047947 */ /* 0x000fec0003800000 */
.L_x_34:
[----:B------:R0:W1:Y:S02]  /*1ad0*/  MUFU.RCP R3, R2 ;  /* 0x0000000200037308 */ /* 0x0000640000001000 */
.L_x_33:
[----:B------:R-:W-:Y:S05]  /*1ae0*/  BSYNC.RECONVERGENT B2 ;  /* 0x0000000000027941 */ /* 0x000fea0003800200 */
.L_x_31:
[----:B------:R-:W-:-:S04]  /*1af0*/  MOV R5, 0x0 ;  /* 0x0000000000057802 */ /* 0x000fc80000000f00 */
[----:B01----:R-:W-:Y:S05]  /*1b00*/  RET.REL.NODEC R4 `(_Z11feedforwardPfS_S_S_S_iii) ;  /* 0xffffffe4043c7950 */ /* 0x003fea0003c3ffff */
.L_x_35:
        /* <DEDUP_REMOVED lines=15> */
.L_x_36:


//--------------------- .nv.shared.reserved.0     --------------------------
	.section	.nv.shared.reserved.0,"aw",@nobits
	.weak		__nv_reservedSMEM_offset_0_alias
	.size		__nv_reservedSMEM_offset_0_alias, 0, 64
	.other		__nv_reservedSMEM_offset_0_alias,@"STO_CUDA_RESERVED_SHARED STV_DEFAULT"
__nv_reservedSMEM_offset_0_alias:
	.zero		0
	.zero		64


//--------------------- .nv.constant0._Z13backpropagatePfS_S_S_S_S_S_S_iii --------------------------
	.section	.nv.constant0._Z13backpropagatePfS_S_S_S_S_S_S_iii,"a",@progbits
	.sectionflags	@""
	.align	4
.nv.constant0._Z13backpropagatePfS_S_S_S_S_S_S_iii:
	.zero		972


//--------------------- .nv.constant0._Z11feedforwardPfS_S_S_S_iii --------------------------
	.section	.nv.constant0._Z11feedforwardPfS_S_S_S_iii,"a",@progbits
	.sectionflags	@""
	.align	4
.nv.constant0._Z11feedforwardPfS_S_S_S_iii:
	.zero		948


//--------------------- SYMBOLS --------------------------

	.type		.nv.reservedSmem.offset0,@object
	.size		.nv.reservedSmem.offset0,0x4
